//
// Generated by NVIDIA NVVM Compiler
//
// Compiler Build ID: CL-36424714
// Cuda compilation tools, release 13.0, V13.0.88
// Based on NVVM 20.0.0
//

.version 9.0
.target sm_100
.address_size 64

	// .globl	perturbation

.visible .entry perturbation(
	.param .u64 .ptr .align 1 perturbation_param_0,
	.param .u64 .ptr .align 1 perturbation_param_1,
	.param .u32 perturbation_param_2,
	.param .u64 .ptr .align 1 perturbation_param_3,
	.param .u32 perturbation_param_4,
	.param .u32 perturbation_param_5,
	.param .u32 perturbation_param_6,
	.param .u32 perturbation_param_7,
	.param .u32 perturbation_param_8,
	.param .u32 perturbation_param_9,
	.param .u32 perturbation_param_10,
	.param .f64 perturbation_param_11,
	.param .f64 perturbation_param_12,
	.param .u32 perturbation_param_13,
	.param .u32 perturbation_param_14
)
{
	.reg .pred 	%p<72>;
	.reg .b32 	%r<252>;
	.reg .b64 	%rd<87>;
	.reg .b64 	%fd<228>;

	ld.param.u64 	%rd21, [perturbation_param_0];
	ld.param.u64 	%rd20, [perturbation_param_3];
	ld.param.u32 	%r100, [perturbation_param_5];
	ld.param.u32 	%r107, [perturbation_param_6];
	ld.param.u32 	%r101, [perturbation_param_7];
	ld.param.u32 	%r102, [perturbation_param_8];
	ld.param.u32 	%r104, [perturbation_param_10];
	ld.param.f64 	%fd51, [perturbation_param_11];
	ld.param.f64 	%fd52, [perturbation_param_12];
	ld.param.u32 	%r105, [perturbation_param_13];
	ld.param.u32 	%r106, [perturbation_param_14];
	cvta.to.global.u64 	%rd1, %rd21;
	cvta.to.global.u64 	%rd2, %rd20;
	mov.u32 	%r108, %ctaid.x;
	mov.u32 	%r109, %ntid.x;
	mov.u32 	%r110, %tid.x;
	mad.lo.s32 	%r1, %r108, %r109, %r110;
	mad.lo.s32 	%r2, %r101, %r100, %r1;
	mov.u32 	%r111, %ctaid.y;
	mov.u32 	%r112, %ntid.y;
	mov.u32 	%r113, %tid.y;
	mad.lo.s32 	%r114, %r111, %r112, %r113;
	mad.lo.s32 	%r245, %r102, %r107, %r114;
	rem.u32 	%r115, %r2, %r105;
	setp.ne.s32 	%p3, %r115, 0;
	@%p3 bra 	$L__BB0_94;
	rem.u32 	%r116, %r245, %r105;
	setp.ne.s32 	%p4, %r116, 0;
	@%p4 bra 	$L__BB0_94;
	ld.param.u32 	%r223, [perturbation_param_9];
	mul.lo.s32 	%r4, %r223, %r101;
	mul.lo.s32 	%r5, %r104, %r102;
	div.u32 	%r117, %r2, %r105;
	and.b32  	%r118, %r117, 1;
	setp.eq.b32 	%p6, %r118, 1;
	mov.pred 	%p71, 0;
	@%p6 bra 	$L__BB0_4;
	div.u32 	%r119, %r245, %r105;
	and.b32  	%r120, %r119, 1;
	setp.eq.b32 	%p7, %r120, 1;
	not.pred 	%p71, %p7;
$L__BB0_4:
	setp.ne.s32 	%p8, %r105, %r106;
	and.pred  	%p9, %p8, %p71;
	@%p9 bra 	$L__BB0_94;
	add.f64 	%fd53, %fd51, %fd51;
	cvt.rn.f64.u32 	%fd54, %r2;
	mul.f64 	%fd55, %fd53, %fd54;
	cvt.rn.f64.u32 	%fd56, %r4;
	div.rn.f64 	%fd57, %fd55, %fd56;
	sub.f64 	%fd1, %fd57, %fd51;
	add.f64 	%fd58, %fd52, %fd52;
	cvt.rn.f64.u32 	%fd59, %r245;
	mul.f64 	%fd60, %fd58, %fd59;
	cvt.rn.f64.u32 	%fd61, %r5;
	div.rn.f64 	%fd62, %fd60, %fd61;
	sub.f64 	%fd2, %fd62, %fd52;
	ld.global.v2.f64 	{%fd213, %fd212}, [%rd2];
	mov.b32 	%r225, 0;
	mov.f64 	%fd214, %fd1;
	mov.f64 	%fd215, %fd2;
$L__BB0_6:
	mov.u32 	%r6, %r225;
	ld.param.u32 	%r221, [perturbation_param_4];
	ld.param.u64 	%rd80, [perturbation_param_3];
	add.f64 	%fd63, %fd214, %fd213;
	add.f64 	%fd64, %fd215, %fd212;
	mul.f64 	%fd65, %fd214, %fd63;
	mul.f64 	%fd66, %fd215, %fd64;
	sub.f64 	%fd67, %fd65, %fd66;
	mul.f64 	%fd68, %fd214, %fd64;
	fma.rn.f64 	%fd69, %fd215, %fd63, %fd68;
	add.f64 	%fd214, %fd1, %fd67;
	add.f64 	%fd215, %fd2, %fd69;
	add.s32 	%r225, %r6, 1;
	cvta.to.global.u64 	%rd22, %rd80;
	mul.wide.u32 	%rd23, %r6, 16;
	add.s64 	%rd24, %rd22, %rd23;
	ld.global.v2.f64 	{%fd213, %fd212}, [%rd24+16];
	mul.f64 	%fd70, %fd213, 0d3FE0000000000000;
	mul.f64 	%fd71, %fd212, 0d0000000000000000;
	sub.f64 	%fd72, %fd70, %fd71;
	mul.f64 	%fd73, %fd212, 0d3FE0000000000000;
	fma.rn.f64 	%fd74, %fd213, 0d0000000000000000, %fd73;
	add.f64 	%fd75, %fd72, %fd214;
	add.f64 	%fd76, %fd74, %fd215;
	mul.f64 	%fd77, %fd76, %fd76;
	fma.rn.f64 	%fd216, %fd75, %fd75, %fd77;
	setp.lt.f64 	%p10, %fd216, 0d4070000000000000;
	setp.lt.s32 	%p11, %r225, %r221;
	and.pred  	%p12, %p11, %p10;
	@%p12 bra 	$L__BB0_6;
	ld.param.u32 	%r222, [perturbation_param_4];
	setp.eq.s32 	%p13, %r225, %r222;
	mov.b32 	%r244, -16777216;
	@%p13 bra 	$L__BB0_50;
	{
	.reg .b32 %temp; 
	mov.b64 	{%temp, %r226}, %fd216;
	}
	{
	.reg .b32 %temp; 
	mov.b64 	{%r227, %temp}, %fd216;
	}
	setp.gt.s32 	%p14, %r226, 1048575;
	mov.b32 	%r228, -1023;
	@%p14 bra 	$L__BB0_10;
	mul.f64 	%fd216, %fd216, 0d4350000000000000;
	{
	.reg .b32 %temp; 
	mov.b64 	{%temp, %r226}, %fd216;
	}
	{
	.reg .b32 %temp; 
	mov.b64 	{%r227, %temp}, %fd216;
	}
	mov.b32 	%r228, -1077;
$L__BB0_10:
	add.s32 	%r125, %r226, -1;
	setp.gt.u32 	%p15, %r125, 2146435070;
	@%p15 bra 	$L__BB0_14;
	shr.u32 	%r128, %r226, 20;
	add.s32 	%r229, %r228, %r128;
	and.b32  	%r129, %r226, 1048575;
	or.b32  	%r130, %r129, 1072693248;
	mov.b64 	%fd217, {%r227, %r130};
	setp.lt.u32 	%p17, %r130, 1073127583;
	@%p17 bra 	$L__BB0_13;
	{
	.reg .b32 %temp; 
	mov.b64 	{%r131, %temp}, %fd217;
	}
	{
	.reg .b32 %temp; 
	mov.b64 	{%temp, %r132}, %fd217;
	}
	add.s32 	%r133, %r132, -1048576;
	mov.b64 	%fd217, {%r131, %r133};
	add.s32 	%r229, %r229, 1;
$L__BB0_13:
	add.f64 	%fd79, %fd217, 0dBFF0000000000000;
	add.f64 	%fd80, %fd217, 0d3FF0000000000000;
	rcp.approx.ftz.f64 	%fd81, %fd80;
	neg.f64 	%fd82, %fd80;
	fma.rn.f64 	%fd83, %fd82, %fd81, 0d3FF0000000000000;
	fma.rn.f64 	%fd84, %fd83, %fd83, %fd83;
	fma.rn.f64 	%fd85, %fd84, %fd81, %fd81;
	mul.f64 	%fd86, %fd79, %fd85;
	fma.rn.f64 	%fd87, %fd79, %fd85, %fd86;
	mul.f64 	%fd88, %fd87, %fd87;
	fma.rn.f64 	%fd89, %fd88, 0d3EB1380B3AE80F1E, 0d3ED0EE258B7A8B04;
	fma.rn.f64 	%fd90, %fd89, %fd88, 0d3EF3B2669F02676F;
	fma.rn.f64 	%fd91, %fd90, %fd88, 0d3F1745CBA9AB0956;
	fma.rn.f64 	%fd92, %fd91, %fd88, 0d3F3C71C72D1B5154;
	fma.rn.f64 	%fd93, %fd92, %fd88, 0d3F624924923BE72D;
	fma.rn.f64 	%fd94, %fd93, %fd88, 0d3F8999999999A3C4;
	fma.rn.f64 	%fd95, %fd94, %fd88, 0d3FB5555555555554;
	sub.f64 	%fd96, %fd79, %fd87;
	add.f64 	%fd97, %fd96, %fd96;
	neg.f64 	%fd98, %fd87;
	fma.rn.f64 	%fd99, %fd98, %fd79, %fd97;
	mul.f64 	%fd100, %fd85, %fd99;
	mul.f64 	%fd101, %fd88, %fd95;
	fma.rn.f64 	%fd102, %fd101, %fd87, %fd100;
	xor.b32  	%r134, %r229, -2147483648;
	mov.b32 	%r135, 1127219200;
	mov.b64 	%fd103, {%r134, %r135};
	mov.b32 	%r136, -2147483648;
	mov.b64 	%fd104, {%r136, %r135};
	sub.f64 	%fd105, %fd103, %fd104;
	fma.rn.f64 	%fd106, %fd105, 0d3FE62E42FEFA39EF, %fd87;
	fma.rn.f64 	%fd107, %fd105, 0dBFE62E42FEFA39EF, %fd106;
	sub.f64 	%fd108, %fd107, %fd87;
	sub.f64 	%fd109, %fd102, %fd108;
	fma.rn.f64 	%fd110, %fd105, 0d3C7ABC9E3B39803F, %fd109;
	add.f64 	%fd218, %fd106, %fd110;
	bra.uni 	$L__BB0_15;
$L__BB0_14:
	fma.rn.f64 	%fd78, %fd216, 0d7FF0000000000000, 0d7FF0000000000000;
	{
	.reg .b32 %temp; 
	mov.b64 	{%temp, %r126}, %fd216;
	}
	and.b32  	%r127, %r126, 2147483647;
	setp.eq.s32 	%p16, %r127, 0;
	selp.f64 	%fd218, 0dFFF0000000000000, %fd78, %p16;
$L__BB0_15:
	mul.f64 	%fd112, %fd218, 0d3C7777D0FFDA0D24;
	fma.rn.f64 	%fd22, %fd218, 0d3FF71547652B82FE, %fd112;
	mov.f64 	%fd219, 0d4000000000000000;
	{
	.reg .b32 %temp; 
	mov.b64 	{%temp, %r230}, %fd219;
	}
	{
	.reg .b32 %temp; 
	mov.b64 	{%r231, %temp}, %fd219;
	}
	setp.gt.s32 	%p18, %r230, 1048575;
	mov.b32 	%r232, -1023;
	@%p18 bra 	$L__BB0_17;
	mov.f64 	%fd219, 0d4360000000000000;
	{
	.reg .b32 %temp; 
	mov.b64 	{%temp, %r230}, %fd219;
	}
	{
	.reg .b32 %temp; 
	mov.b64 	{%r231, %temp}, %fd219;
	}
	mov.b32 	%r232, -1077;
$L__BB0_17:
	add.s32 	%r139, %r230, -1;
	setp.gt.u32 	%p19, %r139, 2146435070;
	@%p19 bra 	$L__BB0_21;
	shr.u32 	%r142, %r230, 20;
	add.s32 	%r233, %r232, %r142;
	and.b32  	%r143, %r230, 1048575;
	or.b32  	%r144, %r143, 1072693248;
	mov.b64 	%fd220, {%r231, %r144};
	setp.lt.u32 	%p21, %r144, 1073127583;
	@%p21 bra 	$L__BB0_20;
	{
	.reg .b32 %temp; 
	mov.b64 	{%r145, %temp}, %fd220;
	}
	{
	.reg .b32 %temp; 
	mov.b64 	{%temp, %r146}, %fd220;
	}
	add.s32 	%r147, %r146, -1048576;
	mov.b64 	%fd220, {%r145, %r147};
	add.s32 	%r233, %r233, 1;
$L__BB0_20:
	add.f64 	%fd115, %fd220, 0dBFF0000000000000;
	add.f64 	%fd116, %fd220, 0d3FF0000000000000;
	rcp.approx.ftz.f64 	%fd117, %fd116;
	neg.f64 	%fd118, %fd116;
	fma.rn.f64 	%fd119, %fd118, %fd117, 0d3FF0000000000000;
	fma.rn.f64 	%fd120, %fd119, %fd119, %fd119;
	fma.rn.f64 	%fd121, %fd120, %fd117, %fd117;
	mul.f64 	%fd122, %fd115, %fd121;
	fma.rn.f64 	%fd123, %fd115, %fd121, %fd122;
	mul.f64 	%fd124, %fd123, %fd123;
	fma.rn.f64 	%fd125, %fd124, 0d3EB1380B3AE80F1E, 0d3ED0EE258B7A8B04;
	fma.rn.f64 	%fd126, %fd125, %fd124, 0d3EF3B2669F02676F;
	fma.rn.f64 	%fd127, %fd126, %fd124, 0d3F1745CBA9AB0956;
	fma.rn.f64 	%fd128, %fd127, %fd124, 0d3F3C71C72D1B5154;
	fma.rn.f64 	%fd129, %fd128, %fd124, 0d3F624924923BE72D;
	fma.rn.f64 	%fd130, %fd129, %fd124, 0d3F8999999999A3C4;
	fma.rn.f64 	%fd131, %fd130, %fd124, 0d3FB5555555555554;
	sub.f64 	%fd132, %fd115, %fd123;
	add.f64 	%fd133, %fd132, %fd132;
	neg.f64 	%fd134, %fd123;
	fma.rn.f64 	%fd135, %fd134, %fd115, %fd133;
	mul.f64 	%fd136, %fd121, %fd135;
	mul.f64 	%fd137, %fd124, %fd131;
	fma.rn.f64 	%fd138, %fd137, %fd123, %fd136;
	xor.b32  	%r148, %r233, -2147483648;
	mov.b32 	%r149, 1127219200;
	mov.b64 	%fd139, {%r148, %r149};
	mov.b32 	%r150, -2147483648;
	mov.b64 	%fd140, {%r150, %r149};
	sub.f64 	%fd141, %fd139, %fd140;
	fma.rn.f64 	%fd142, %fd141, 0d3FE62E42FEFA39EF, %fd123;
	fma.rn.f64 	%fd143, %fd141, 0dBFE62E42FEFA39EF, %fd142;
	sub.f64 	%fd144, %fd143, %fd123;
	sub.f64 	%fd145, %fd138, %fd144;
	fma.rn.f64 	%fd146, %fd141, 0d3C7ABC9E3B39803F, %fd145;
	add.f64 	%fd221, %fd142, %fd146;
	bra.uni 	$L__BB0_22;
$L__BB0_21:
	fma.rn.f64 	%fd114, %fd219, 0d7FF0000000000000, 0d7FF0000000000000;
	{
	.reg .b32 %temp; 
	mov.b64 	{%temp, %r140}, %fd219;
	}
	and.b32  	%r141, %r140, 2147483647;
	setp.eq.s32 	%p20, %r141, 0;
	selp.f64 	%fd221, 0dFFF0000000000000, %fd114, %p20;
$L__BB0_22:
	mul.f64 	%fd147, %fd221, 0d3C7777D0FFDA0D24;
	fma.rn.f64 	%fd30, %fd221, 0d3FF71547652B82FE, %fd147;
	mul.f64 	%fd148, %fd22, 0d3FE0000000000000;
	div.rn.f64 	%fd222, %fd148, %fd30;
	{
	.reg .b32 %temp; 
	mov.b64 	{%temp, %r234}, %fd222;
	}
	{
	.reg .b32 %temp; 
	mov.b64 	{%r235, %temp}, %fd222;
	}
	setp.gt.s32 	%p22, %r234, 1048575;
	mov.b32 	%r236, -1023;
	@%p22 bra 	$L__BB0_24;
	mul.f64 	%fd222, %fd222, 0d4350000000000000;
	{
	.reg .b32 %temp; 
	mov.b64 	{%temp, %r234}, %fd222;
	}
	{
	.reg .b32 %temp; 
	mov.b64 	{%r235, %temp}, %fd222;
	}
	mov.b32 	%r236, -1077;
$L__BB0_24:
	add.s32 	%r153, %r234, -1;
	setp.gt.u32 	%p23, %r153, 2146435070;
	@%p23 bra 	$L__BB0_28;
	shr.u32 	%r156, %r234, 20;
	add.s32 	%r237, %r236, %r156;
	and.b32  	%r157, %r234, 1048575;
	or.b32  	%r158, %r157, 1072693248;
	mov.b64 	%fd223, {%r235, %r158};
	setp.lt.u32 	%p25, %r158, 1073127583;
	@%p25 bra 	$L__BB0_27;
	{
	.reg .b32 %temp; 
	mov.b64 	{%r159, %temp}, %fd223;
	}
	{
	.reg .b32 %temp; 
	mov.b64 	{%temp, %r160}, %fd223;
	}
	add.s32 	%r161, %r160, -1048576;
	mov.b64 	%fd223, {%r159, %r161};
	add.s32 	%r237, %r237, 1;
$L__BB0_27:
	add.f64 	%fd150, %fd223, 0dBFF0000000000000;
	add.f64 	%fd151, %fd223, 0d3FF0000000000000;
	rcp.approx.ftz.f64 	%fd152, %fd151;
	neg.f64 	%fd153, %fd151;
	fma.rn.f64 	%fd154, %fd153, %fd152, 0d3FF0000000000000;
	fma.rn.f64 	%fd155, %fd154, %fd154, %fd154;
	fma.rn.f64 	%fd156, %fd155, %fd152, %fd152;
	mul.f64 	%fd157, %fd150, %fd156;
	fma.rn.f64 	%fd158, %fd150, %fd156, %fd157;
	mul.f64 	%fd159, %fd158, %fd158;
	fma.rn.f64 	%fd160, %fd159, 0d3EB1380B3AE80F1E, 0d3ED0EE258B7A8B04;
	fma.rn.f64 	%fd161, %fd160, %fd159, 0d3EF3B2669F02676F;
	fma.rn.f64 	%fd162, %fd161, %fd159, 0d3F1745CBA9AB0956;
	fma.rn.f64 	%fd163, %fd162, %fd159, 0d3F3C71C72D1B5154;
	fma.rn.f64 	%fd164, %fd163, %fd159, 0d3F624924923BE72D;
	fma.rn.f64 	%fd165, %fd164, %fd159, 0d3F8999999999A3C4;
	fma.rn.f64 	%fd166, %fd165, %fd159, 0d3FB5555555555554;
	sub.f64 	%fd167, %fd150, %fd158;
	add.f64 	%fd168, %fd167, %fd167;
	neg.f64 	%fd169, %fd158;
	fma.rn.f64 	%fd170, %fd169, %fd150, %fd168;
	mul.f64 	%fd171, %fd156, %fd170;
	mul.f64 	%fd172, %fd159, %fd166;
	fma.rn.f64 	%fd173, %fd172, %fd158, %fd171;
	xor.b32  	%r162, %r237, -2147483648;
	mov.b32 	%r163, 1127219200;
	mov.b64 	%fd174, {%r162, %r163};
	mov.b32 	%r164, -2147483648;
	mov.b64 	%fd175, {%r164, %r163};
	sub.f64 	%fd176, %fd174, %fd175;
	fma.rn.f64 	%fd177, %fd176, 0d3FE62E42FEFA39EF, %fd158;
	fma.rn.f64 	%fd178, %fd176, 0dBFE62E42FEFA39EF, %fd177;
	sub.f64 	%fd179, %fd178, %fd158;
	sub.f64 	%fd180, %fd173, %fd179;
	fma.rn.f64 	%fd181, %fd176, 0d3C7ABC9E3B39803F, %fd180;
	add.f64 	%fd224, %fd177, %fd181;
	bra.uni 	$L__BB0_29;
$L__BB0_28:
	fma.rn.f64 	%fd149, %fd222, 0d7FF0000000000000, 0d7FF0000000000000;
	{
	.reg .b32 %temp; 
	mov.b64 	{%temp, %r154}, %fd222;
	}
	and.b32  	%r155, %r154, 2147483647;
	setp.eq.s32 	%p24, %r155, 0;
	selp.f64 	%fd224, 0dFFF0000000000000, %fd149, %p24;
$L__BB0_29:
	ld.param.u32 	%r220, [perturbation_param_2];
	ld.param.u64 	%rd79, [perturbation_param_1];
	cvta.to.global.u64 	%rd25, %rd79;
	mul.f64 	%fd182, %fd224, 0d3C7777D0FFDA0D24;
	fma.rn.f64 	%fd183, %fd224, 0d3FF71547652B82FE, %fd182;
	div.rn.f64 	%fd184, %fd183, %fd30;
	add.s32 	%r165, %r6, 2;
	cvt.rn.f64.u32 	%fd185, %r165;
	sub.f64 	%fd40, %fd185, %fd184;
	cvt.rzi.s32.f64 	%r166, %fd40;
	add.s32 	%r167, %r220, -1;
	rem.s32 	%r168, %r166, %r167;
	mul.wide.s32 	%rd26, %r168, 4;
	add.s64 	%rd27, %rd25, %rd26;
	ld.global.u32 	%r38, [%rd27];
	add.f64 	%fd186, %fd40, 0d3FF0000000000000;
	cvt.rzi.s32.f64 	%r169, %fd186;
	rem.s32 	%r170, %r169, %r167;
	mul.wide.s32 	%rd28, %r170, 4;
	add.s64 	%rd29, %rd25, %rd28;
	ld.global.u32 	%r39, [%rd29];
	{
	.reg .b32 %temp; 
	mov.b64 	{%temp, %r171}, %fd40;
	}
	and.b32  	%r172, %r171, 2147483647;
	{
	.reg .b32 %temp; 
	mov.b64 	{%r173, %temp}, %fd40;
	}
	mov.f64 	%fd187, 0d3FF0000000000000;
	{
	.reg .b32 %temp; 
	mov.b64 	{%temp, %r174}, %fd187;
	}
	and.b32  	%r176, %r174, 2147483647;
	{
	.reg .b32 %temp; 
	mov.b64 	{%r177, %temp}, %fd187;
	}
	mov.b64 	%fd225, {%r173, %r172};
	mov.b64 	%fd226, {%r177, %r176};
	max.u32 	%r178, %r172, %r176;
	setp.lt.u32 	%p26, %r178, 2146435072;
	@%p26 bra 	$L__BB0_33;
	setp.num.f64 	%p42, %fd225, %fd225;
	setp.num.f64 	%p43, %fd226, %fd226;
	and.pred  	%p44, %p42, %p43;
	@%p44 bra 	$L__BB0_32;
	mov.f64 	%fd197, 0d3FF0000000000000;
	add.rn.f64 	%fd227, %fd40, %fd197;
	bra.uni 	$L__BB0_49;
$L__BB0_32:
	setp.eq.f64 	%p45, %fd225, 0d7FF0000000000000;
	selp.f64 	%fd227, 0dFFF8000000000000, %fd40, %p45;
	bra.uni 	$L__BB0_49;
$L__BB0_33:
	setp.eq.f64 	%p27, %fd226, 0d0000000000000000;
	mov.f64 	%fd227, 0dFFF8000000000000;
	@%p27 bra 	$L__BB0_49;
	setp.ltu.f64 	%p28, %fd225, %fd226;
	mov.f64 	%fd227, %fd40;
	@%p28 bra 	$L__BB0_49;
	{
	.reg .b32 %temp; 
	mov.b64 	{%temp, %r179}, %fd225;
	}
	shr.u32 	%r238, %r179, 20;
	{
	.reg .b32 %temp; 
	mov.b64 	{%temp, %r41}, %fd226;
	}
	shr.u32 	%r239, %r41, 20;
	setp.gt.u32 	%p29, %r179, 1048575;
	@%p29 bra 	$L__BB0_37;
	mul.f64 	%fd225, %fd225, 0d4350000000000000;
	{
	.reg .b32 %temp; 
	mov.b64 	{%temp, %r180}, %fd225;
	}
	shr.u32 	%r181, %r180, 20;
	add.s32 	%r182, %r238, %r181;
	add.s32 	%r238, %r182, -54;
$L__BB0_37:
	setp.gt.u32 	%p30, %r41, 1048575;
	@%p30 bra 	$L__BB0_39;
	mul.f64 	%fd226, %fd226, 0d4350000000000000;
	{
	.reg .b32 %temp; 
	mov.b64 	{%temp, %r183}, %fd226;
	}
	shr.u32 	%r184, %r183, 20;
	add.s32 	%r185, %r239, %r184;
	add.s32 	%r239, %r185, -54;
$L__BB0_39:
	mov.b64 	%rd31, %fd225;
	mov.b64 	%rd32, %fd226;
	and.b64  	%rd33, %rd31, 4503599627370495;
	or.b64  	%rd82, %rd33, 4503599627370496;
	and.b64  	%rd34, %rd32, 4503599627370495;
	or.b64  	%rd4, %rd34, 4503599627370496;
	sub.s32 	%r47, %r238, %r239;
	min.s32 	%r48, %r47, 0;
	add.s32 	%r186, %r239, %r48;
	sub.s32 	%r187, %r238, %r186;
	add.s32 	%r188, %r187, 1;
	and.b32  	%r49, %r188, 3;
	setp.eq.s32 	%p31, %r49, 0;
	mov.u32 	%r242, %r47;
	@%p31 bra 	$L__BB0_42;
	mov.b32 	%r241, 0;
	mov.u32 	%r242, %r47;
$L__BB0_41:
	.pragma "nounroll";
	sub.s64 	%rd35, %rd82, %rd4;
	mov.b64 	%fd189, %rd35;
	{
	.reg .b32 %temp; 
	mov.b64 	{%temp, %r190}, %fd189;
	}
	setp.lt.s32 	%p32, %r190, 0;
	selp.b64 	%rd85, %rd82, %rd35, %p32;
	shl.b64 	%rd82, %rd85, 1;
	add.s32 	%r242, %r242, -1;
	add.s32 	%r241, %r241, 1;
	setp.ne.s32 	%p33, %r241, %r49;
	@%p33 bra 	$L__BB0_41;
$L__BB0_42:
	sub.s32 	%r191, %r47, %r48;
	setp.lt.u32 	%p34, %r191, 3;
	@%p34 bra 	$L__BB0_44;
$L__BB0_43:
	sub.s64 	%rd36, %rd82, %rd4;
	mov.b64 	%fd190, %rd36;
	{
	.reg .b32 %temp; 
	mov.b64 	{%temp, %r192}, %fd190;
	}
	setp.lt.s32 	%p35, %r192, 0;
	selp.b64 	%rd37, %rd82, %rd36, %p35;
	shl.b64 	%rd38, %rd37, 1;
	sub.s64 	%rd39, %rd38, %rd4;
	mov.b64 	%fd191, %rd39;
	{
	.reg .b32 %temp; 
	mov.b64 	{%temp, %r193}, %fd191;
	}
	setp.lt.s32 	%p36, %r193, 0;
	selp.b64 	%rd40, %rd38, %rd39, %p36;
	shl.b64 	%rd41, %rd40, 1;
	sub.s64 	%rd42, %rd41, %rd4;
	mov.b64 	%fd192, %rd42;
	{
	.reg .b32 %temp; 
	mov.b64 	{%temp, %r194}, %fd192;
	}
	setp.lt.s32 	%p37, %r194, 0;
	selp.b64 	%rd43, %rd41, %rd42, %p37;
	shl.b64 	%rd44, %rd43, 1;
	sub.s64 	%rd45, %rd44, %rd4;
	mov.b64 	%fd193, %rd45;
	{
	.reg .b32 %temp; 
	mov.b64 	{%temp, %r195}, %fd193;
	}
	setp.lt.s32 	%p38, %r195, 0;
	selp.b64 	%rd85, %rd44, %rd45, %p38;
	shl.b64 	%rd82, %rd85, 1;
	add.s32 	%r56, %r242, -4;
	setp.gt.s32 	%p39, %r242, 3;
	mov.u32 	%r242, %r56;
	@%p39 bra 	$L__BB0_43;
$L__BB0_44:
	and.b64  	%rd14, %rd85, 9223372036854775807;
	setp.eq.s64 	%p40, %rd14, 0;
	mov.b64 	%rd86, 0;
	@%p40 bra 	$L__BB0_48;
	mov.b64 	%fd194, %rd14;
	mul.f64 	%fd195, %fd194, 0d4350000000000000;
	{
	.reg .b32 %temp; 
	mov.b64 	{%temp, %r196}, %fd195;
	}
	shr.u32 	%r197, %r196, 20;
	sub.s32 	%r198, 55, %r197;
	sub.s32 	%r57, %r239, %r198;
	shl.b64 	%rd15, %rd14, %r198;
	setp.gt.s32 	%p41, %r57, 0;
	@%p41 bra 	$L__BB0_47;
	sub.s32 	%r200, 1, %r57;
	shr.u64 	%rd86, %rd15, %r200;
	bra.uni 	$L__BB0_48;
$L__BB0_47:
	add.s32 	%r199, %r57, -1;
	cvt.u64.u32 	%rd47, %r199;
	shl.b64 	%rd48, %rd47, 52;
	add.s64 	%rd86, %rd48, %rd15;
$L__BB0_48:
	mov.b64 	%fd196, %rd86;
	copysign.f64 	%fd227, %fd40, %fd196;
$L__BB0_49:
	shr.u32 	%r201, %r38, 16;
	and.b32  	%r202, %r201, 255;
	shr.u32 	%r203, %r38, 8;
	and.b32  	%r204, %r203, 255;
	and.b32  	%r205, %r38, 255;
	shr.u32 	%r206, %r39, 16;
	and.b32  	%r207, %r206, 255;
	shr.u32 	%r208, %r39, 8;
	and.b32  	%r209, %r208, 255;
	and.b32  	%r210, %r39, 255;
	mov.f64 	%fd198, 0d3FF0000000000000;
	sub.f64 	%fd199, %fd198, %fd227;
	cvt.rn.f64.u32 	%fd200, %r202;
	mul.f64 	%fd201, %fd199, %fd200;
	cvt.rn.f64.u32 	%fd202, %r207;
	fma.rn.f64 	%fd203, %fd227, %fd202, %fd201;
	cvt.rzi.s32.f64 	%r211, %fd203;
	cvt.rn.f64.u32 	%fd204, %r204;
	mul.f64 	%fd205, %fd199, %fd204;
	cvt.rn.f64.u32 	%fd206, %r209;
	fma.rn.f64 	%fd207, %fd227, %fd206, %fd205;
	cvt.rzi.s32.f64 	%r212, %fd207;
	cvt.rn.f64.u32 	%fd208, %r205;
	mul.f64 	%fd209, %fd199, %fd208;
	cvt.rn.f64.u32 	%fd210, %r210;
	fma.rn.f64 	%fd211, %fd227, %fd210, %fd209;
	cvt.rzi.s32.f64 	%r213, %fd211;
	shl.b32 	%r214, %r211, 16;
	shl.b32 	%r215, %r212, 8;
	add.s32 	%r216, %r213, %r214;
	add.s32 	%r217, %r216, %r215;
	add.s32 	%r244, %r217, -16777216;
$L__BB0_50:
	add.s32 	%r60, %r105, %r245;
	setp.ge.u32 	%p46, %r245, %r60;
	@%p46 bra 	$L__BB0_94;
	add.s32 	%r61, %r105, %r2;
	mul.lo.s32 	%r62, %r5, %r4;
	and.b32  	%r63, %r105, 7;
	add.s32 	%r64, %r63, -1;
	and.b32  	%r65, %r105, 3;
	and.b32  	%r66, %r105, 1;
	add.s32 	%r67, %r1, 3;
	and.b32  	%r218, %r105, -8;
	neg.s32 	%r68, %r218;
$L__BB0_52:
	setp.ge.u32 	%p47, %r2, %r61;
	@%p47 bra 	$L__BB0_93;
	setp.lt.u32 	%p48, %r105, 8;
	mul.lo.s32 	%r70, %r245, %r4;
	mov.u32 	%r249, %r2;
	@%p48 bra 	$L__BB0_72;
	ld.param.u32 	%r224, [perturbation_param_9];
	mad.lo.s32 	%r219, %r224, %r245, %r100;
	mad.lo.s32 	%r247, %r101, %r219, %r67;
	mov.u32 	%r246, %r68;
	mov.u32 	%r249, %r2;
$L__BB0_55:
	.pragma "nounroll";
	add.s32 	%r75, %r247, -3;
	setp.ge.u32 	%p49, %r75, %r62;
	@%p49 bra 	$L__BB0_57;
	mul.wide.u32 	%rd49, %r75, 4;
	add.s64 	%rd50, %rd1, %rd49;
	st.global.u32 	[%rd50], %r244;
$L__BB0_57:
	add.s32 	%r76, %r247, -2;
	setp.ge.u32 	%p50, %r76, %r62;
	@%p50 bra 	$L__BB0_59;
	mul.wide.u32 	%rd51, %r76, 4;
	add.s64 	%rd52, %rd1, %rd51;
	st.global.u32 	[%rd52], %r244;
$L__BB0_59:
	add.s32 	%r77, %r247, -1;
	setp.ge.u32 	%p51, %r77, %r62;
	@%p51 bra 	$L__BB0_61;
	mul.wide.u32 	%rd53, %r77, 4;
	add.s64 	%rd54, %rd1, %rd53;
	st.global.u32 	[%rd54], %r244;
$L__BB0_61:
	add.s32 	%r78, %r247, 4;
	setp.ge.u32 	%p52, %r247, %r62;
	@%p52 bra 	$L__BB0_63;
	mul.wide.u32 	%rd55, %r247, 4;
	add.s64 	%rd56, %rd1, %rd55;
	st.global.u32 	[%rd56], %r244;
$L__BB0_63:
	add.s32 	%r79, %r247, 1;
	setp.ge.u32 	%p53, %r79, %r62;
	@%p53 bra 	$L__BB0_65;
	mul.wide.u32 	%rd57, %r79, 4;
	add.s64 	%rd58, %rd1, %rd57;
	st.global.u32 	[%rd58], %r244;
$L__BB0_65:
	add.s32 	%r80, %r247, 2;
	setp.ge.u32 	%p54, %r80, %r62;
	@%p54 bra 	$L__BB0_67;
	mul.wide.u32 	%rd59, %r80, 4;
	add.s64 	%rd60, %rd1, %rd59;
	st.global.u32 	[%rd60], %r244;
$L__BB0_67:
	add.s32 	%r81, %r247, 3;
	setp.ge.u32 	%p55, %r81, %r62;
	@%p55 bra 	$L__BB0_69;
	mul.wide.u32 	%rd61, %r81, 4;
	add.s64 	%rd62, %rd1, %rd61;
	st.global.u32 	[%rd62], %r244;
$L__BB0_69:
	setp.ge.u32 	%p56, %r78, %r62;
	@%p56 bra 	$L__BB0_71;
	mul.wide.u32 	%rd63, %r78, 4;
	add.s64 	%rd64, %rd1, %rd63;
	st.global.u32 	[%rd64], %r244;
$L__BB0_71:
	add.s32 	%r249, %r249, 8;
	add.s32 	%r247, %r247, 8;
	add.s32 	%r246, %r246, 8;
	setp.ne.s32 	%p57, %r246, 0;
	@%p57 bra 	$L__BB0_55;
$L__BB0_72:
	setp.eq.s32 	%p58, %r63, 0;
	@%p58 bra 	$L__BB0_93;
	setp.lt.u32 	%p59, %r64, 3;
	@%p59 bra 	$L__BB0_83;
	add.s32 	%r86, %r249, %r70;
	setp.ge.u32 	%p60, %r86, %r62;
	@%p60 bra 	$L__BB0_76;
	mul.wide.u32 	%rd65, %r86, 4;
	add.s64 	%rd66, %rd1, %rd65;
	st.global.u32 	[%rd66], %r244;
$L__BB0_76:
	add.s32 	%r87, %r86, 1;
	setp.ge.u32 	%p61, %r87, %r62;
	@%p61 bra 	$L__BB0_78;
	mul.wide.u32 	%rd67, %r87, 4;
	add.s64 	%rd68, %rd1, %rd67;
	st.global.u32 	[%rd68], %r244;
$L__BB0_78:
	add.s32 	%r88, %r86, 2;
	setp.ge.u32 	%p62, %r88, %r62;
	@%p62 bra 	$L__BB0_80;
	mul.wide.u32 	%rd69, %r88, 4;
	add.s64 	%rd70, %rd1, %rd69;
	st.global.u32 	[%rd70], %r244;
$L__BB0_80:
	add.s32 	%r89, %r86, 3;
	setp.ge.u32 	%p63, %r89, %r62;
	@%p63 bra 	$L__BB0_82;
	mul.wide.u32 	%rd71, %r89, 4;
	add.s64 	%rd72, %rd1, %rd71;
	st.global.u32 	[%rd72], %r244;
$L__BB0_82:
	add.s32 	%r249, %r249, 4;
$L__BB0_83:
	setp.eq.s32 	%p64, %r65, 0;
	@%p64 bra 	$L__BB0_93;
	setp.eq.s32 	%p65, %r65, 1;
	@%p65 bra 	$L__BB0_90;
	add.s32 	%r92, %r249, %r70;
	setp.ge.u32 	%p66, %r92, %r62;
	@%p66 bra 	$L__BB0_87;
	mul.wide.u32 	%rd73, %r92, 4;
	add.s64 	%rd74, %rd1, %rd73;
	st.global.u32 	[%rd74], %r244;
$L__BB0_87:
	add.s32 	%r93, %r92, 1;
	setp.ge.u32 	%p67, %r93, %r62;
	@%p67 bra 	$L__BB0_89;
	mul.wide.u32 	%rd75, %r93, 4;
	add.s64 	%rd76, %rd1, %rd75;
	st.global.u32 	[%rd76], %r244;
$L__BB0_89:
	add.s32 	%r249, %r249, 2;
$L__BB0_90:
	setp.eq.s32 	%p68, %r66, 0;
	@%p68 bra 	$L__BB0_93;
	add.s32 	%r96, %r249, %r70;
	setp.ge.u32 	%p69, %r96, %r62;
	@%p69 bra 	$L__BB0_93;
	mul.wide.u32 	%rd77, %r96, 4;
	add.s64 	%rd78, %rd1, %rd77;
	st.global.u32 	[%rd78], %r244;
$L__BB0_93:
	add.s32 	%r245, %r245, 1;
	setp.ne.s32 	%p70, %r245, %r60;
	@%p70 bra 	$L__BB0_52;
$L__BB0_94:
	ret;

}
	// .globl	traditional
.visible .entry traditional(
	.param .u64 .ptr .align 1 traditional_param_0,
	.param .u64 .ptr .align 1 traditional_param_1,
	.param .u32 traditional_param_2,
	.param .u32 traditional_param_3,
	.param .u32 traditional_param_4,
	.param .u32 traditional_param_5,
	.param .u32 traditional_param_6,
	.param .u32 traditional_param_7,
	.param .u32 traditional_param_8,
	.param .f64 traditional_param_9,
	.param .f64 traditional_param_10,
	.param .f64 traditional_param_11,
	.param .f64 traditional_param_12,
	.param .u32 traditional_param_13,
	.param .u32 traditional_param_14,
	.param .u32 traditional_param_15
)
{
	.reg .pred 	%p<76>;
	.reg .b32 	%r<246>;
	.reg .b64 	%rd<59>;
	.reg .b64 	%fd<222>;

	ld.param.u64 	%rd22, [traditional_param_0];
	ld.param.u32 	%r84, [traditional_param_2];
	ld.param.u32 	%r92, [traditional_param_3];
	ld.param.u32 	%r93, [traditional_param_4];
	ld.param.u32 	%r85, [traditional_param_5];
	ld.param.u32 	%r86, [traditional_param_6];
	ld.param.u32 	%r87, [traditional_param_7];
	ld.param.u32 	%r88, [traditional_param_8];
	ld.param.f64 	%fd50, [traditional_param_9];
	ld.param.f64 	%fd51, [traditional_param_10];
	ld.param.f64 	%fd52, [traditional_param_11];
	ld.param.f64 	%fd53, [traditional_param_12];
	ld.param.u32 	%r89, [traditional_param_13];
	ld.param.u32 	%r90, [traditional_param_14];
	ld.param.u32 	%r91, [traditional_param_15];
	cvta.to.global.u64 	%rd1, %rd22;
	mov.u32 	%r94, %ctaid.x;
	mov.u32 	%r95, %ntid.x;
	mov.u32 	%r96, %tid.x;
	mad.lo.s32 	%r97, %r94, %r95, %r96;
	mad.lo.s32 	%r1, %r85, %r92, %r97;
	mov.u32 	%r98, %ctaid.y;
	mov.u32 	%r99, %ntid.y;
	mov.u32 	%r100, %tid.y;
	mad.lo.s32 	%r101, %r98, %r99, %r100;
	mad.lo.s32 	%r240, %r86, %r93, %r101;
	rem.u32 	%r102, %r1, %r90;
	setp.ne.s32 	%p3, %r102, 0;
	@%p3 bra 	$L__BB1_96;
	rem.u32 	%r103, %r240, %r90;
	setp.ne.s32 	%p4, %r103, 0;
	@%p4 bra 	$L__BB1_96;
	mul.lo.s32 	%r3, %r87, %r85;
	mul.lo.s32 	%r4, %r88, %r86;
	cvt.rn.f64.u32 	%fd54, %r1;
	cvt.rn.f64.u32 	%fd55, %r3;
	add.f64 	%fd56, %fd50, %fd50;
	mul.f64 	%fd57, %fd56, %fd54;
	div.rn.f64 	%fd58, %fd57, %fd55;
	sub.f64 	%fd59, %fd58, %fd50;
	add.f64 	%fd1, %fd52, %fd59;
	cvt.rn.f64.u32 	%fd60, %r240;
	cvt.rn.f64.u32 	%fd61, %r4;
	add.f64 	%fd62, %fd51, %fd51;
	mul.f64 	%fd63, %fd62, %fd60;
	div.rn.f64 	%fd64, %fd63, %fd61;
	sub.f64 	%fd65, %fd64, %fd51;
	add.f64 	%fd2, %fd53, %fd65;
	div.u32 	%r104, %r1, %r90;
	and.b32  	%r105, %r104, 1;
	setp.eq.b32 	%p6, %r105, 1;
	mov.pred 	%p75, 0;
	@%p6 bra 	$L__BB1_4;
	div.u32 	%r106, %r240, %r90;
	and.b32  	%r107, %r106, 1;
	setp.eq.b32 	%p7, %r107, 1;
	not.pred 	%p75, %p7;
$L__BB1_4:
	setp.ne.s32 	%p8, %r90, %r91;
	and.pred  	%p9, %p8, %p75;
	@%p9 bra 	$L__BB1_96;
	setp.lt.s32 	%p10, %r89, 1;
	mov.f64 	%fd210, 0d0000000000000000;
	mov.b32 	%r220, 0;
	@%p10 bra 	$L__BB1_9;
	mov.f64 	%fd205, 0d0000000000000000;
	mov.b32 	%r220, 0;
	mov.f64 	%fd206, %fd205;
	mov.f64 	%fd207, %fd205;
	mov.f64 	%fd208, %fd205;
$L__BB1_7:
	sub.f64 	%fd68, %fd206, %fd205;
	add.f64 	%fd7, %fd1, %fd68;
	add.f64 	%fd69, %fd208, %fd208;
	fma.rn.f64 	%fd70, %fd69, %fd207, %fd2;
	setp.eq.f64 	%p11, %fd208, %fd7;
	setp.eq.f64 	%p12, %fd207, %fd70;
	and.pred  	%p13, %p11, %p12;
	mov.b32 	%r239, -16777216;
	@%p13 bra 	$L__BB1_52;
	mul.f64 	%fd206, %fd7, %fd7;
	mul.f64 	%fd205, %fd70, %fd70;
	add.s32 	%r220, %r220, 1;
	add.f64 	%fd210, %fd206, %fd205;
	setp.le.f64 	%p14, %fd210, 0d4010000000000000;
	setp.lt.s32 	%p15, %r220, %r89;
	and.pred  	%p16, %p14, %p15;
	mov.f64 	%fd207, %fd70;
	mov.f64 	%fd208, %fd7;
	@%p16 bra 	$L__BB1_7;
$L__BB1_9:
	setp.eq.s32 	%p17, %r220, %r89;
	mov.b32 	%r239, -16777216;
	@%p17 bra 	$L__BB1_52;
	{
	.reg .b32 %temp; 
	mov.b64 	{%temp, %r221}, %fd210;
	}
	{
	.reg .b32 %temp; 
	mov.b64 	{%r222, %temp}, %fd210;
	}
	setp.gt.s32 	%p18, %r221, 1048575;
	mov.b32 	%r223, -1023;
	@%p18 bra 	$L__BB1_12;
	mul.f64 	%fd210, %fd210, 0d4350000000000000;
	{
	.reg .b32 %temp; 
	mov.b64 	{%temp, %r221}, %fd210;
	}
	{
	.reg .b32 %temp; 
	mov.b64 	{%r222, %temp}, %fd210;
	}
	mov.b32 	%r223, -1077;
$L__BB1_12:
	add.s32 	%r114, %r221, -1;
	setp.gt.u32 	%p19, %r114, 2146435070;
	@%p19 bra 	$L__BB1_16;
	shr.u32 	%r117, %r221, 20;
	add.s32 	%r224, %r223, %r117;
	and.b32  	%r118, %r221, 1048575;
	or.b32  	%r119, %r118, 1072693248;
	mov.b64 	%fd211, {%r222, %r119};
	setp.lt.u32 	%p21, %r119, 1073127583;
	@%p21 bra 	$L__BB1_15;
	{
	.reg .b32 %temp; 
	mov.b64 	{%r120, %temp}, %fd211;
	}
	{
	.reg .b32 %temp; 
	mov.b64 	{%temp, %r121}, %fd211;
	}
	add.s32 	%r122, %r121, -1048576;
	mov.b64 	%fd211, {%r120, %r122};
	add.s32 	%r224, %r224, 1;
$L__BB1_15:
	add.f64 	%fd72, %fd211, 0dBFF0000000000000;
	add.f64 	%fd73, %fd211, 0d3FF0000000000000;
	rcp.approx.ftz.f64 	%fd74, %fd73;
	neg.f64 	%fd75, %fd73;
	fma.rn.f64 	%fd76, %fd75, %fd74, 0d3FF0000000000000;
	fma.rn.f64 	%fd77, %fd76, %fd76, %fd76;
	fma.rn.f64 	%fd78, %fd77, %fd74, %fd74;
	mul.f64 	%fd79, %fd72, %fd78;
	fma.rn.f64 	%fd80, %fd72, %fd78, %fd79;
	mul.f64 	%fd81, %fd80, %fd80;
	fma.rn.f64 	%fd82, %fd81, 0d3EB1380B3AE80F1E, 0d3ED0EE258B7A8B04;
	fma.rn.f64 	%fd83, %fd82, %fd81, 0d3EF3B2669F02676F;
	fma.rn.f64 	%fd84, %fd83, %fd81, 0d3F1745CBA9AB0956;
	fma.rn.f64 	%fd85, %fd84, %fd81, 0d3F3C71C72D1B5154;
	fma.rn.f64 	%fd86, %fd85, %fd81, 0d3F624924923BE72D;
	fma.rn.f64 	%fd87, %fd86, %fd81, 0d3F8999999999A3C4;
	fma.rn.f64 	%fd88, %fd87, %fd81, 0d3FB5555555555554;
	sub.f64 	%fd89, %fd72, %fd80;
	add.f64 	%fd90, %fd89, %fd89;
	neg.f64 	%fd91, %fd80;
	fma.rn.f64 	%fd92, %fd91, %fd72, %fd90;
	mul.f64 	%fd93, %fd78, %fd92;
	mul.f64 	%fd94, %fd81, %fd88;
	fma.rn.f64 	%fd95, %fd94, %fd80, %fd93;
	xor.b32  	%r123, %r224, -2147483648;
	mov.b32 	%r124, 1127219200;
	mov.b64 	%fd96, {%r123, %r124};
	mov.b32 	%r125, -2147483648;
	mov.b64 	%fd97, {%r125, %r124};
	sub.f64 	%fd98, %fd96, %fd97;
	fma.rn.f64 	%fd99, %fd98, 0d3FE62E42FEFA39EF, %fd80;
	fma.rn.f64 	%fd100, %fd98, 0dBFE62E42FEFA39EF, %fd99;
	sub.f64 	%fd101, %fd100, %fd80;
	sub.f64 	%fd102, %fd95, %fd101;
	fma.rn.f64 	%fd103, %fd98, 0d3C7ABC9E3B39803F, %fd102;
	add.f64 	%fd212, %fd99, %fd103;
	bra.uni 	$L__BB1_17;
$L__BB1_16:
	fma.rn.f64 	%fd71, %fd210, 0d7FF0000000000000, 0d7FF0000000000000;
	{
	.reg .b32 %temp; 
	mov.b64 	{%temp, %r115}, %fd210;
	}
	and.b32  	%r116, %r115, 2147483647;
	setp.eq.s32 	%p20, %r116, 0;
	selp.f64 	%fd212, 0dFFF0000000000000, %fd71, %p20;
$L__BB1_17:
	mul.f64 	%fd105, %fd212, 0d3C7777D0FFDA0D24;
	fma.rn.f64 	%fd21, %fd212, 0d3FF71547652B82FE, %fd105;
	mov.f64 	%fd213, 0d4000000000000000;
	{
	.reg .b32 %temp; 
	mov.b64 	{%temp, %r225}, %fd213;
	}
	{
	.reg .b32 %temp; 
	mov.b64 	{%r226, %temp}, %fd213;
	}
	setp.gt.s32 	%p22, %r225, 1048575;
	mov.b32 	%r227, -1023;
	@%p22 bra 	$L__BB1_19;
	mov.f64 	%fd213, 0d4360000000000000;
	{
	.reg .b32 %temp; 
	mov.b64 	{%temp, %r225}, %fd213;
	}
	{
	.reg .b32 %temp; 
	mov.b64 	{%r226, %temp}, %fd213;
	}
	mov.b32 	%r227, -1077;
$L__BB1_19:
	add.s32 	%r128, %r225, -1;
	setp.gt.u32 	%p23, %r128, 2146435070;
	@%p23 bra 	$L__BB1_23;
	shr.u32 	%r131, %r225, 20;
	add.s32 	%r228, %r227, %r131;
	and.b32  	%r132, %r225, 1048575;
	or.b32  	%r133, %r132, 1072693248;
	mov.b64 	%fd214, {%r226, %r133};
	setp.lt.u32 	%p25, %r133, 1073127583;
	@%p25 bra 	$L__BB1_22;
	{
	.reg .b32 %temp; 
	mov.b64 	{%r134, %temp}, %fd214;
	}
	{
	.reg .b32 %temp; 
	mov.b64 	{%temp, %r135}, %fd214;
	}
	add.s32 	%r136, %r135, -1048576;
	mov.b64 	%fd214, {%r134, %r136};
	add.s32 	%r228, %r228, 1;
$L__BB1_22:
	add.f64 	%fd108, %fd214, 0dBFF0000000000000;
	add.f64 	%fd109, %fd214, 0d3FF0000000000000;
	rcp.approx.ftz.f64 	%fd110, %fd109;
	neg.f64 	%fd111, %fd109;
	fma.rn.f64 	%fd112, %fd111, %fd110, 0d3FF0000000000000;
	fma.rn.f64 	%fd113, %fd112, %fd112, %fd112;
	fma.rn.f64 	%fd114, %fd113, %fd110, %fd110;
	mul.f64 	%fd115, %fd108, %fd114;
	fma.rn.f64 	%fd116, %fd108, %fd114, %fd115;
	mul.f64 	%fd117, %fd116, %fd116;
	fma.rn.f64 	%fd118, %fd117, 0d3EB1380B3AE80F1E, 0d3ED0EE258B7A8B04;
	fma.rn.f64 	%fd119, %fd118, %fd117, 0d3EF3B2669F02676F;
	fma.rn.f64 	%fd120, %fd119, %fd117, 0d3F1745CBA9AB0956;
	fma.rn.f64 	%fd121, %fd120, %fd117, 0d3F3C71C72D1B5154;
	fma.rn.f64 	%fd122, %fd121, %fd117, 0d3F624924923BE72D;
	fma.rn.f64 	%fd123, %fd122, %fd117, 0d3F8999999999A3C4;
	fma.rn.f64 	%fd124, %fd123, %fd117, 0d3FB5555555555554;
	sub.f64 	%fd125, %fd108, %fd116;
	add.f64 	%fd126, %fd125, %fd125;
	neg.f64 	%fd127, %fd116;
	fma.rn.f64 	%fd128, %fd127, %fd108, %fd126;
	mul.f64 	%fd129, %fd114, %fd128;
	mul.f64 	%fd130, %fd117, %fd124;
	fma.rn.f64 	%fd131, %fd130, %fd116, %fd129;
	xor.b32  	%r137, %r228, -2147483648;
	mov.b32 	%r138, 1127219200;
	mov.b64 	%fd132, {%r137, %r138};
	mov.b32 	%r139, -2147483648;
	mov.b64 	%fd133, {%r139, %r138};
	sub.f64 	%fd134, %fd132, %fd133;
	fma.rn.f64 	%fd135, %fd134, 0d3FE62E42FEFA39EF, %fd116;
	fma.rn.f64 	%fd136, %fd134, 0dBFE62E42FEFA39EF, %fd135;
	sub.f64 	%fd137, %fd136, %fd116;
	sub.f64 	%fd138, %fd131, %fd137;
	fma.rn.f64 	%fd139, %fd134, 0d3C7ABC9E3B39803F, %fd138;
	add.f64 	%fd215, %fd135, %fd139;
	bra.uni 	$L__BB1_24;
$L__BB1_23:
	fma.rn.f64 	%fd107, %fd213, 0d7FF0000000000000, 0d7FF0000000000000;
	{
	.reg .b32 %temp; 
	mov.b64 	{%temp, %r129}, %fd213;
	}
	and.b32  	%r130, %r129, 2147483647;
	setp.eq.s32 	%p24, %r130, 0;
	selp.f64 	%fd215, 0dFFF0000000000000, %fd107, %p24;
$L__BB1_24:
	mul.f64 	%fd140, %fd215, 0d3C7777D0FFDA0D24;
	fma.rn.f64 	%fd29, %fd215, 0d3FF71547652B82FE, %fd140;
	mul.f64 	%fd141, %fd21, 0d3FE0000000000000;
	div.rn.f64 	%fd216, %fd141, %fd29;
	{
	.reg .b32 %temp; 
	mov.b64 	{%temp, %r229}, %fd216;
	}
	{
	.reg .b32 %temp; 
	mov.b64 	{%r230, %temp}, %fd216;
	}
	setp.gt.s32 	%p26, %r229, 1048575;
	mov.b32 	%r231, -1023;
	@%p26 bra 	$L__BB1_26;
	mul.f64 	%fd216, %fd216, 0d4350000000000000;
	{
	.reg .b32 %temp; 
	mov.b64 	{%temp, %r229}, %fd216;
	}
	{
	.reg .b32 %temp; 
	mov.b64 	{%r230, %temp}, %fd216;
	}
	mov.b32 	%r231, -1077;
$L__BB1_26:
	add.s32 	%r142, %r229, -1;
	setp.gt.u32 	%p27, %r142, 2146435070;
	@%p27 bra 	$L__BB1_30;
	shr.u32 	%r145, %r229, 20;
	add.s32 	%r232, %r231, %r145;
	and.b32  	%r146, %r229, 1048575;
	or.b32  	%r147, %r146, 1072693248;
	mov.b64 	%fd217, {%r230, %r147};
	setp.lt.u32 	%p29, %r147, 1073127583;
	@%p29 bra 	$L__BB1_29;
	{
	.reg .b32 %temp; 
	mov.b64 	{%r148, %temp}, %fd217;
	}
	{
	.reg .b32 %temp; 
	mov.b64 	{%temp, %r149}, %fd217;
	}
	add.s32 	%r150, %r149, -1048576;
	mov.b64 	%fd217, {%r148, %r150};
	add.s32 	%r232, %r232, 1;
$L__BB1_29:
	add.f64 	%fd143, %fd217, 0dBFF0000000000000;
	add.f64 	%fd144, %fd217, 0d3FF0000000000000;
	rcp.approx.ftz.f64 	%fd145, %fd144;
	neg.f64 	%fd146, %fd144;
	fma.rn.f64 	%fd147, %fd146, %fd145, 0d3FF0000000000000;
	fma.rn.f64 	%fd148, %fd147, %fd147, %fd147;
	fma.rn.f64 	%fd149, %fd148, %fd145, %fd145;
	mul.f64 	%fd150, %fd143, %fd149;
	fma.rn.f64 	%fd151, %fd143, %fd149, %fd150;
	mul.f64 	%fd152, %fd151, %fd151;
	fma.rn.f64 	%fd153, %fd152, 0d3EB1380B3AE80F1E, 0d3ED0EE258B7A8B04;
	fma.rn.f64 	%fd154, %fd153, %fd152, 0d3EF3B2669F02676F;
	fma.rn.f64 	%fd155, %fd154, %fd152, 0d3F1745CBA9AB0956;
	fma.rn.f64 	%fd156, %fd155, %fd152, 0d3F3C71C72D1B5154;
	fma.rn.f64 	%fd157, %fd156, %fd152, 0d3F624924923BE72D;
	fma.rn.f64 	%fd158, %fd157, %fd152, 0d3F8999999999A3C4;
	fma.rn.f64 	%fd159, %fd158, %fd152, 0d3FB5555555555554;
	sub.f64 	%fd160, %fd143, %fd151;
	add.f64 	%fd161, %fd160, %fd160;
	neg.f64 	%fd162, %fd151;
	fma.rn.f64 	%fd163, %fd162, %fd143, %fd161;
	mul.f64 	%fd164, %fd149, %fd163;
	mul.f64 	%fd165, %fd152, %fd159;
	fma.rn.f64 	%fd166, %fd165, %fd151, %fd164;
	xor.b32  	%r151, %r232, -2147483648;
	mov.b32 	%r152, 1127219200;
	mov.b64 	%fd167, {%r151, %r152};
	mov.b32 	%r153, -2147483648;
	mov.b64 	%fd168, {%r153, %r152};
	sub.f64 	%fd169, %fd167, %fd168;
	fma.rn.f64 	%fd170, %fd169, 0d3FE62E42FEFA39EF, %fd151;
	fma.rn.f64 	%fd171, %fd169, 0dBFE62E42FEFA39EF, %fd170;
	sub.f64 	%fd172, %fd171, %fd151;
	sub.f64 	%fd173, %fd166, %fd172;
	fma.rn.f64 	%fd174, %fd169, 0d3C7ABC9E3B39803F, %fd173;
	add.f64 	%fd218, %fd170, %fd174;
	bra.uni 	$L__BB1_31;
$L__BB1_30:
	fma.rn.f64 	%fd142, %fd216, 0d7FF0000000000000, 0d7FF0000000000000;
	{
	.reg .b32 %temp; 
	mov.b64 	{%temp, %r143}, %fd216;
	}
	and.b32  	%r144, %r143, 2147483647;
	setp.eq.s32 	%p28, %r144, 0;
	selp.f64 	%fd218, 0dFFF0000000000000, %fd142, %p28;
$L__BB1_31:
	ld.param.u64 	%rd52, [traditional_param_1];
	cvta.to.global.u64 	%rd23, %rd52;
	mul.f64 	%fd175, %fd218, 0d3C7777D0FFDA0D24;
	fma.rn.f64 	%fd176, %fd218, 0d3FF71547652B82FE, %fd175;
	div.rn.f64 	%fd177, %fd176, %fd29;
	add.s32 	%r154, %r220, 1;
	cvt.rn.f64.u32 	%fd178, %r154;
	sub.f64 	%fd39, %fd178, %fd177;
	cvt.rzi.s32.f64 	%r155, %fd39;
	add.s32 	%r156, %r84, -1;
	rem.s32 	%r157, %r155, %r156;
	mul.wide.s32 	%rd24, %r157, 4;
	add.s64 	%rd25, %rd23, %rd24;
	ld.global.u32 	%r38, [%rd25];
	add.f64 	%fd179, %fd39, 0d3FF0000000000000;
	cvt.rzi.s32.f64 	%r158, %fd179;
	rem.s32 	%r159, %r158, %r156;
	mul.wide.s32 	%rd26, %r159, 4;
	add.s64 	%rd27, %rd23, %rd26;
	ld.global.u32 	%r39, [%rd27];
	{
	.reg .b32 %temp; 
	mov.b64 	{%temp, %r160}, %fd39;
	}
	and.b32  	%r161, %r160, 2147483647;
	{
	.reg .b32 %temp; 
	mov.b64 	{%r162, %temp}, %fd39;
	}
	mov.f64 	%fd180, 0d3FF0000000000000;
	{
	.reg .b32 %temp; 
	mov.b64 	{%temp, %r163}, %fd180;
	}
	and.b32  	%r165, %r163, 2147483647;
	{
	.reg .b32 %temp; 
	mov.b64 	{%r166, %temp}, %fd180;
	}
	mov.b64 	%fd219, {%r162, %r161};
	mov.b64 	%fd220, {%r166, %r165};
	max.u32 	%r167, %r161, %r165;
	setp.lt.u32 	%p30, %r167, 2146435072;
	@%p30 bra 	$L__BB1_35;
	setp.num.f64 	%p46, %fd219, %fd219;
	setp.num.f64 	%p47, %fd220, %fd220;
	and.pred  	%p48, %p46, %p47;
	@%p48 bra 	$L__BB1_34;
	mov.f64 	%fd190, 0d3FF0000000000000;
	add.rn.f64 	%fd221, %fd39, %fd190;
	bra.uni 	$L__BB1_51;
$L__BB1_34:
	setp.eq.f64 	%p49, %fd219, 0d7FF0000000000000;
	selp.f64 	%fd221, 0dFFF8000000000000, %fd39, %p49;
	bra.uni 	$L__BB1_51;
$L__BB1_35:
	setp.eq.f64 	%p31, %fd220, 0d0000000000000000;
	mov.f64 	%fd221, 0dFFF8000000000000;
	@%p31 bra 	$L__BB1_51;
	setp.ltu.f64 	%p32, %fd219, %fd220;
	mov.f64 	%fd221, %fd39;
	@%p32 bra 	$L__BB1_51;
	{
	.reg .b32 %temp; 
	mov.b64 	{%temp, %r168}, %fd219;
	}
	shr.u32 	%r233, %r168, 20;
	{
	.reg .b32 %temp; 
	mov.b64 	{%temp, %r41}, %fd220;
	}
	shr.u32 	%r234, %r41, 20;
	setp.gt.u32 	%p33, %r168, 1048575;
	@%p33 bra 	$L__BB1_39;
	mul.f64 	%fd219, %fd219, 0d4350000000000000;
	{
	.reg .b32 %temp; 
	mov.b64 	{%temp, %r169}, %fd219;
	}
	shr.u32 	%r170, %r169, 20;
	add.s32 	%r171, %r233, %r170;
	add.s32 	%r233, %r171, -54;
$L__BB1_39:
	setp.gt.u32 	%p34, %r41, 1048575;
	@%p34 bra 	$L__BB1_41;
	mul.f64 	%fd220, %fd220, 0d4350000000000000;
	{
	.reg .b32 %temp; 
	mov.b64 	{%temp, %r172}, %fd220;
	}
	shr.u32 	%r173, %r172, 20;
	add.s32 	%r174, %r234, %r173;
	add.s32 	%r234, %r174, -54;
$L__BB1_41:
	mov.b64 	%rd29, %fd219;
	mov.b64 	%rd30, %fd220;
	and.b64  	%rd31, %rd29, 4503599627370495;
	or.b64  	%rd54, %rd31, 4503599627370496;
	and.b64  	%rd32, %rd30, 4503599627370495;
	or.b64  	%rd3, %rd32, 4503599627370496;
	sub.s32 	%r47, %r233, %r234;
	min.s32 	%r48, %r47, 0;
	add.s32 	%r175, %r234, %r48;
	sub.s32 	%r176, %r233, %r175;
	add.s32 	%r177, %r176, 1;
	and.b32  	%r49, %r177, 3;
	setp.eq.s32 	%p35, %r49, 0;
	mov.u32 	%r237, %r47;
	@%p35 bra 	$L__BB1_44;
	mov.b32 	%r236, 0;
	mov.u32 	%r237, %r47;
$L__BB1_43:
	.pragma "nounroll";
	sub.s64 	%rd33, %rd54, %rd3;
	mov.b64 	%fd182, %rd33;
	{
	.reg .b32 %temp; 
	mov.b64 	{%temp, %r179}, %fd182;
	}
	setp.lt.s32 	%p36, %r179, 0;
	selp.b64 	%rd57, %rd54, %rd33, %p36;
	shl.b64 	%rd54, %rd57, 1;
	add.s32 	%r237, %r237, -1;
	add.s32 	%r236, %r236, 1;
	setp.ne.s32 	%p37, %r236, %r49;
	@%p37 bra 	$L__BB1_43;
$L__BB1_44:
	sub.s32 	%r180, %r47, %r48;
	setp.lt.u32 	%p38, %r180, 3;
	@%p38 bra 	$L__BB1_46;
$L__BB1_45:
	sub.s64 	%rd34, %rd54, %rd3;
	mov.b64 	%fd183, %rd34;
	{
	.reg .b32 %temp; 
	mov.b64 	{%temp, %r181}, %fd183;
	}
	setp.lt.s32 	%p39, %r181, 0;
	selp.b64 	%rd35, %rd54, %rd34, %p39;
	shl.b64 	%rd36, %rd35, 1;
	sub.s64 	%rd37, %rd36, %rd3;
	mov.b64 	%fd184, %rd37;
	{
	.reg .b32 %temp; 
	mov.b64 	{%temp, %r182}, %fd184;
	}
	setp.lt.s32 	%p40, %r182, 0;
	selp.b64 	%rd38, %rd36, %rd37, %p40;
	shl.b64 	%rd39, %rd38, 1;
	sub.s64 	%rd40, %rd39, %rd3;
	mov.b64 	%fd185, %rd40;
	{
	.reg .b32 %temp; 
	mov.b64 	{%temp, %r183}, %fd185;
	}
	setp.lt.s32 	%p41, %r183, 0;
	selp.b64 	%rd41, %rd39, %rd40, %p41;
	shl.b64 	%rd42, %rd41, 1;
	sub.s64 	%rd43, %rd42, %rd3;
	mov.b64 	%fd186, %rd43;
	{
	.reg .b32 %temp; 
	mov.b64 	{%temp, %r184}, %fd186;
	}
	setp.lt.s32 	%p42, %r184, 0;
	selp.b64 	%rd57, %rd42, %rd43, %p42;
	shl.b64 	%rd54, %rd57, 1;
	add.s32 	%r56, %r237, -4;
	setp.gt.s32 	%p43, %r237, 3;
	mov.u32 	%r237, %r56;
	@%p43 bra 	$L__BB1_45;
$L__BB1_46:
	and.b64  	%rd13, %rd57, 9223372036854775807;
	setp.eq.s64 	%p44, %rd13, 0;
	mov.b64 	%rd58, 0;
	@%p44 bra 	$L__BB1_50;
	mov.b64 	%fd187, %rd13;
	mul.f64 	%fd188, %fd187, 0d4350000000000000;
	{
	.reg .b32 %temp; 
	mov.b64 	{%temp, %r185}, %fd188;
	}
	shr.u32 	%r186, %r185, 20;
	sub.s32 	%r187, 55, %r186;
	sub.s32 	%r57, %r234, %r187;
	shl.b64 	%rd14, %rd13, %r187;
	setp.gt.s32 	%p45, %r57, 0;
	@%p45 bra 	$L__BB1_49;
	sub.s32 	%r189, 1, %r57;
	shr.u64 	%rd58, %rd14, %r189;
	bra.uni 	$L__BB1_50;
$L__BB1_49:
	add.s32 	%r188, %r57, -1;
	cvt.u64.u32 	%rd45, %r188;
	shl.b64 	%rd46, %rd45, 52;
	add.s64 	%rd58, %rd46, %rd14;
$L__BB1_50:
	mov.b64 	%fd189, %rd58;
	copysign.f64 	%fd221, %fd39, %fd189;
$L__BB1_51:
	shr.u32 	%r190, %r38, 16;
	and.b32  	%r191, %r190, 255;
	shr.u32 	%r192, %r38, 8;
	and.b32  	%r193, %r192, 255;
	and.b32  	%r194, %r38, 255;
	shr.u32 	%r195, %r39, 16;
	and.b32  	%r196, %r195, 255;
	shr.u32 	%r197, %r39, 8;
	and.b32  	%r198, %r197, 255;
	and.b32  	%r199, %r39, 255;
	mov.f64 	%fd191, 0d3FF0000000000000;
	sub.f64 	%fd192, %fd191, %fd221;
	cvt.rn.f64.u32 	%fd193, %r191;
	mul.f64 	%fd194, %fd192, %fd193;
	cvt.rn.f64.u32 	%fd195, %r196;
	fma.rn.f64 	%fd196, %fd221, %fd195, %fd194;
	cvt.rzi.s32.f64 	%r200, %fd196;
	cvt.rn.f64.u32 	%fd197, %r193;
	mul.f64 	%fd198, %fd192, %fd197;
	cvt.rn.f64.u32 	%fd199, %r198;
	fma.rn.f64 	%fd200, %fd221, %fd199, %fd198;
	cvt.rzi.s32.f64 	%r201, %fd200;
	cvt.rn.f64.u32 	%fd201, %r194;
	mul.f64 	%fd202, %fd192, %fd201;
	cvt.rn.f64.u32 	%fd203, %r199;
	fma.rn.f64 	%fd204, %fd221, %fd203, %fd202;
	cvt.rzi.s32.f64 	%r202, %fd204;
	shl.b32 	%r203, %r200, 16;
	shl.b32 	%r204, %r201, 8;
	add.s32 	%r205, %r202, %r203;
	add.s32 	%r206, %r205, %r204;
	add.s32 	%r239, %r206, -16777216;
$L__BB1_52:
	add.s32 	%r60, %r90, %r240;
	setp.ge.u32 	%p50, %r240, %r60;
	@%p50 bra 	$L__BB1_96;
	add.s32 	%r61, %r90, %r1;
	mul.lo.s32 	%r62, %r4, %r3;
	and.b32  	%r63, %r90, 7;
	add.s32 	%r64, %r63, -1;
	and.b32  	%r65, %r90, 3;
	and.b32  	%r66, %r90, -8;
	and.b32  	%r67, %r90, 1;
$L__BB1_54:
	setp.ge.u32 	%p51, %r1, %r61;
	@%p51 bra 	$L__BB1_95;
	setp.lt.u32 	%p52, %r90, 8;
	mul.lo.s32 	%r69, %r240, %r3;
	mov.u32 	%r243, %r1;
	@%p52 bra 	$L__BB1_74;
	mov.b32 	%r242, 0;
	mov.u32 	%r243, %r1;
$L__BB1_57:
	.pragma "nounroll";
	add.s32 	%r72, %r243, %r69;
	setp.ge.u32 	%p53, %r72, %r62;
	mul.wide.s32 	%rd47, %r72, 4;
	add.s64 	%rd18, %rd1, %rd47;
	@%p53 bra 	$L__BB1_59;
	st.global.u32 	[%rd18], %r239;
$L__BB1_59:
	add.s32 	%r208, %r72, 1;
	setp.ge.u32 	%p54, %r208, %r62;
	@%p54 bra 	$L__BB1_61;
	st.global.u32 	[%rd18+4], %r239;
$L__BB1_61:
	add.s32 	%r209, %r72, 2;
	setp.ge.u32 	%p55, %r209, %r62;
	@%p55 bra 	$L__BB1_63;
	st.global.u32 	[%rd18+8], %r239;
$L__BB1_63:
	add.s32 	%r210, %r72, 3;
	setp.ge.u32 	%p56, %r210, %r62;
	@%p56 bra 	$L__BB1_65;
	st.global.u32 	[%rd18+12], %r239;
$L__BB1_65:
	add.s32 	%r211, %r72, 4;
	setp.ge.u32 	%p57, %r211, %r62;
	@%p57 bra 	$L__BB1_67;
	st.global.u32 	[%rd18+16], %r239;
$L__BB1_67:
	add.s32 	%r212, %r72, 5;
	setp.ge.u32 	%p58, %r212, %r62;
	@%p58 bra 	$L__BB1_69;
	st.global.u32 	[%rd18+20], %r239;
$L__BB1_69:
	add.s32 	%r213, %r72, 6;
	setp.ge.u32 	%p59, %r213, %r62;
	@%p59 bra 	$L__BB1_71;
	st.global.u32 	[%rd18+24], %r239;
$L__BB1_71:
	add.s32 	%r214, %r72, 7;
	setp.ge.u32 	%p60, %r214, %r62;
	@%p60 bra 	$L__BB1_73;
	st.global.u32 	[%rd18+28], %r239;
$L__BB1_73:
	add.s32 	%r243, %r243, 8;
	add.s32 	%r242, %r242, 8;
	setp.ne.s32 	%p61, %r242, %r66;
	@%p61 bra 	$L__BB1_57;
$L__BB1_74:
	setp.eq.s32 	%p62, %r63, 0;
	@%p62 bra 	$L__BB1_95;
	setp.lt.u32 	%p63, %r64, 3;
	@%p63 bra 	$L__BB1_85;
	add.s32 	%r76, %r243, %r69;
	setp.ge.u32 	%p64, %r76, %r62;
	mul.wide.s32 	%rd48, %r76, 4;
	add.s64 	%rd19, %rd1, %rd48;
	@%p64 bra 	$L__BB1_78;
	st.global.u32 	[%rd19], %r239;
$L__BB1_78:
	add.s32 	%r215, %r76, 1;
	setp.ge.u32 	%p65, %r215, %r62;
	@%p65 bra 	$L__BB1_80;
	st.global.u32 	[%rd19+4], %r239;
$L__BB1_80:
	add.s32 	%r216, %r76, 2;
	setp.ge.u32 	%p66, %r216, %r62;
	@%p66 bra 	$L__BB1_82;
	st.global.u32 	[%rd19+8], %r239;
$L__BB1_82:
	add.s32 	%r217, %r76, 3;
	setp.ge.u32 	%p67, %r217, %r62;
	@%p67 bra 	$L__BB1_84;
	st.global.u32 	[%rd19+12], %r239;
$L__BB1_84:
	add.s32 	%r243, %r243, 4;
$L__BB1_85:
	setp.eq.s32 	%p68, %r65, 0;
	@%p68 bra 	$L__BB1_95;
	setp.eq.s32 	%p69, %r65, 1;
	@%p69 bra 	$L__BB1_92;
	add.s32 	%r79, %r243, %r69;
	setp.ge.u32 	%p70, %r79, %r62;
	mul.wide.s32 	%rd49, %r79, 4;
	add.s64 	%rd20, %rd1, %rd49;
	@%p70 bra 	$L__BB1_89;
	st.global.u32 	[%rd20], %r239;
$L__BB1_89:
	add.s32 	%r218, %r79, 1;
	setp.ge.u32 	%p71, %r218, %r62;
	@%p71 bra 	$L__BB1_91;
	st.global.u32 	[%rd20+4], %r239;
$L__BB1_91:
	add.s32 	%r243, %r243, 2;
$L__BB1_92:
	setp.eq.s32 	%p72, %r67, 0;
	@%p72 bra 	$L__BB1_95;
	add.s32 	%r82, %r243, %r69;
	setp.ge.u32 	%p73, %r82, %r62;
	@%p73 bra 	$L__BB1_95;
	mul.wide.s32 	%rd50, %r82, 4;
	add.s64 	%rd51, %rd1, %rd50;
	st.global.u32 	[%rd51], %r239;
$L__BB1_95:
	add.s32 	%r240, %r240, 1;
	setp.ne.s32 	%p74, %r240, %r60;
	@%p74 bra 	$L__BB1_54;
$L__BB1_96:
	ret;

}


// ===== COMPILED SASS (sm_100) =====

	.target	sm_100

	.elftype	@"ET_EXEC"


//--------------------- .note.nv.tkinfo           --------------------------
	.section	.note.nv.tkinfo,"",@"SHT_NOTE"
	.sectionflags	@"SHF_NOTE_NV_TKINFO"
	.tkinfo
        /*0018*/ 	.word	0x00000002
        /*0030*/ 	.string	""
        /*0030*/ 	.string	"ptxas"
        /*0030*/ 	.string	"Cuda compilation tools, release 13.0, V13.0.88"
        /*0030*/ 	.string	"Build cuda_13.0.r13.0/compiler.36424714_0"
        /*0030*/ 	.string	"-arch sm_100 -m 64 "



//--------------------- .note.nv.cuinfo           --------------------------
	.section	.note.nv.cuinfo,"",@"SHT_NOTE"
	.sectionflags	@"SHF_NOTE_NV_CUINFO"
        /*0018*/ 	.short	0x0002
        /*001a*/ 	.short	0x0064
        /*001c*/ 	.short	0x0082
	.zero		2


//--------------------- .nv.info                  --------------------------
	.section	.nv.info,"",@"SHT_CUDA_INFO"
	.align	4


	//----- nvinfo : EIATTR_REGCOUNT
	.align		4
        /*0000*/ 	.byte	0x04, 0x2f
        /*0002*/ 	.short	(.L_1 - .L_0)
	.align		4
.L_0:
        /*0004*/ 	.word	index@(perturbation)
        /*0008*/ 	.word	0x00000020


	//----- nvinfo : EIATTR_FRAME_SIZE
	.align		4
.L_1:
        /*000c*/ 	.byte	0x04, 0x11
        /*000e*/ 	.short	(.L_3 - .L_2)
	.align		4
.L_2:
        /*0010*/ 	.word	index@($__internal_1_$__cuda_sm20_div_rn_f64_full)
        /*0014*/ 	.word	0x00000000


	//----- nvinfo : EIATTR_FRAME_SIZE
	.align		4
.L_3:
        /*0018*/ 	.byte	0x04, 0x11
        /*001a*/ 	.short	(.L_5 - .L_4)
	.align		4
.L_4:
        /*001c*/ 	.word	index@(perturbation)
        /*0020*/ 	.word	0x00000000


	//----- nvinfo : EIATTR_REGCOUNT
	.align		4
.L_5:
        /*0024*/ 	.byte	0x04, 0x2f
        /*0026*/ 	.short	(.L_7 - .L_6)
	.align		4
.L_6:
        /*0028*/ 	.word	index@(traditional)
        /*002c*/ 	.word	0x0000001d


	//----- nvinfo : EIATTR_FRAME_SIZE
	.align		4
.L_7:
        /*0030*/ 	.byte	0x04, 0x11
        /*0032*/ 	.short	(.L_9 - .L_8)
	.align		4
.L_8:
        /*0034*/ 	.word	index@($__internal_0_$__cuda_sm20_div_rn_f64_full)
        /*0038*/ 	.word	0x00000000


	//----- nvinfo : EIATTR_FRAME_SIZE
	.align		4
.L_9:
        /*003c*/ 	.byte	0x04, 0x11
        /*003e*/ 	.short	(.L_11 - .L_10)
	.align		4
.L_10:
        /*0040*/ 	.word	index@(traditional)
        /*0044*/ 	.word	0x00000000


	//----- nvinfo : EIATTR_MIN_STACK_SIZE
	.align		4
.L_11:
        /*0048*/ 	.byte	0x04, 0x12
        /*004a*/ 	.short	(.L_13 - .L_12)
	.align		4
.L_12:
        /*004c*/ 	.word	index@(traditional)
        /*0050*/ 	.word	0x00000000


	//----- nvinfo : EIATTR_MIN_STACK_SIZE
	.align		4
.L_13:
        /*0054*/ 	.byte	0x04, 0x12
        /*0056*/ 	.short	(.L_15 - .L_14)
	.align		4
.L_14:
        /*0058*/ 	.word	index@(perturbation)
        /*005c*/ 	.word	0x00000000
.L_15:


//--------------------- .nv.compat                --------------------------
	.section	.nv.compat,"",@"SHT_CUDA_COMPAT_INFO"
	.align	4
        /*0000*/ 	.byte	0x02, 0x09, 0x00, 0x00, 0x02, 0x02, 0x01, 0x00, 0x02, 0x05, 0x05, 0x00, 0x03, 0x07, 0x01, 0x01
        /*0010*/ 	.byte	0x02, 0x03, 0x00, 0x00, 0x02, 0x06, 0x01, 0x00, 0x04, 0x0b, 0x08, 0x00, 0x01, 0x00, 0x00, 0x00
        /*0020*/ 	.byte	0x00, 0x00, 0x00, 0x00


//--------------------- .nv.info.traditional      --------------------------
	.section	.nv.info.traditional,"",@"SHT_CUDA_INFO"
	.sectionflags	@""
	.align	4


	//----- nvinfo : EIATTR_CUDA_API_VERSION
	.align		4
        /*0000*/ 	.byte	0x04, 0x37
        /*0002*/ 	.short	(.L_17 - .L_16)
.L_16:
        /*0004*/ 	.word	0x00000082


	//----- nvinfo : EIATTR_KPARAM_INFO
	.align		4
.L_17:
        /*0008*/ 	.byte	0x04, 0x17
        /*000a*/ 	.short	(.L_19 - .L_18)
.L_18:
        /*000c*/ 	.word	0x00000000
        /*0010*/ 	.short	0x000f
        /*0012*/ 	.short	0x0058
        /*0014*/ 	.byte	0x00, 0xf0, 0x11, 0x00


	//----- nvinfo : EIATTR_KPARAM_INFO
	.align		4
.L_19:
        /*0018*/ 	.byte	0x04, 0x17
        /*001a*/ 	.short	(.L_21 - .L_20)
.L_20:
        /*001c*/ 	.word	0x00000000
        /*0020*/ 	.short	0x000e
        /*0022*/ 	.short	0x0054
        /*0024*/ 	.byte	0x00, 0xf0, 0x11, 0x00


	//----- nvinfo : EIATTR_KPARAM_INFO
	.align		4
.L_21:
        /*0028*/ 	.byte	0x04, 0x17
        /*002a*/ 	.short	(.L_23 - .L_22)
.L_22:
        /*002c*/ 	.word	0x00000000
        /*0030*/ 	.short	0x000d
        /*0032*/ 	.short	0x0050
        /*0034*/ 	.byte	0x00, 0xf0, 0x11, 0x00


	//----- nvinfo : EIATTR_KPARAM_INFO
	.align		4
.L_23:
        /*0038*/ 	.byte	0x04, 0x17
        /*003a*/ 	.short	(.L_25 - .L_24)
.L_24:
        /*003c*/ 	.word	0x00000000
        /*0040*/ 	.short	0x000c
        /*0042*/ 	.short	0x0048
        /*0044*/ 	.byte	0x00, 0xf0, 0x21, 0x00


	//----- nvinfo : EIATTR_KPARAM_INFO
	.align		4
.L_25:
        /*0048*/ 	.byte	0x04, 0x17
        /*004a*/ 	.short	(.L_27 - .L_26)
.L_26:
        /*004c*/ 	.word	0x00000000
        /*0050*/ 	.short	0x000b
        /*0052*/ 	.short	0x0040
        /*0054*/ 	.byte	0x00, 0xf0, 0x21, 0x00


	//----- nvinfo : EIATTR_KPARAM_INFO
	.align		4
.L_27:
        /*0058*/ 	.byte	0x04, 0x17
        /*005a*/ 	.short	(.L_29 - .L_28)
.L_28:
        /*005c*/ 	.word	0x00000000
        /*0060*/ 	.short	0x000a
        /*0062*/ 	.short	0x0038
        /*0064*/ 	.byte	0x00, 0xf0, 0x21, 0x00


	//----- nvinfo : EIATTR_KPARAM_INFO
	.align		4
.L_29:
        /*0068*/ 	.byte	0x04, 0x17
        /*006a*/ 	.short	(.L_31 - .L_30)
.L_30:
        /*006c*/ 	.word	0x00000000
        /*0070*/ 	.short	0x0009
        /*0072*/ 	.short	0x0030
        /*0074*/ 	.byte	0x00, 0xf0, 0x21, 0x00


	//----- nvinfo : EIATTR_KPARAM_INFO
	.align		4
.L_31:
        /*0078*/ 	.byte	0x04, 0x17
        /*007a*/ 	.short	(.L_33 - .L_32)
.L_32:
        /*007c*/ 	.word	0x00000000
        /*0080*/ 	.short	0x0008
        /*0082*/ 	.short	0x0028
        /*0084*/ 	.byte	0x00, 0xf0, 0x11, 0x00


	//----- nvinfo : EIATTR_KPARAM_INFO
	.align		4
.L_33:
        /*0088*/ 	.byte	0x04, 0x17
        /*008a*/ 	.short	(.L_35 - .L_34)
.L_34:
        /*008c*/ 	.word	0x00000000
        /*0090*/ 	.short	0x0007
        /*0092*/ 	.short	0x0024
        /*0094*/ 	.byte	0x00, 0xf0, 0x11, 0x00


	//----- nvinfo : EIATTR_KPARAM_INFO
	.align		4
.L_35:
        /*0098*/ 	.byte	0x04, 0x17
        /*009a*/ 	.short	(.L_37 - .L_36)
.L_36:
        /*009c*/ 	.word	0x00000000
        /*00a0*/ 	.short	0x0006
        /*00a2*/ 	.short	0x0020
        /*00a4*/ 	.byte	0x00, 0xf0, 0x11, 0x00


	//----- nvinfo : EIATTR_KPARAM_INFO
	.align		4
.L_37:
        /*00a8*/ 	.byte	0x04, 0x17
        /*00aa*/ 	.short	(.L_39 - .L_38)
.L_38:
        /*00ac*/ 	.word	0x00000000
        /*00b0*/ 	.short	0x0005
        /*00b2*/ 	.short	0x001c
        /*00b4*/ 	.byte	0x00, 0xf0, 0x11, 0x00


	//----- nvinfo : EIATTR_KPARAM_INFO
	.align		4
.L_39:
        /*00b8*/ 	.byte	0x04, 0x17
        /*00ba*/ 	.short	(.L_41 - .L_40)
.L_40:
        /*00bc*/ 	.word	0x00000000
        /*00c0*/ 	.short	0x0004
        /*00c2*/ 	.short	0x0018
        /*00c4*/ 	.byte	0x00, 0xf0, 0x11, 0x00


	//----- nvinfo : EIATTR_KPARAM_INFO
	.align		4
.L_41:
        /*00c8*/ 	.byte	0x04, 0x17
        /*00ca*/ 	.short	(.L_43 - .L_42)
.L_42:
        /*00cc*/ 	.word	0x00000000
        /*00d0*/ 	.short	0x0003
        /*00d2*/ 	.short	0x0014
        /*00d4*/ 	.byte	0x00, 0xf0, 0x11, 0x00


	//----- nvinfo : EIATTR_KPARAM_INFO
	.align		4
.L_43:
        /*00d8*/ 	.byte	0x04, 0x17
        /*00da*/ 	.short	(.L_45 - .L_44)
.L_44:
        /*00dc*/ 	.word	0x00000000
        /*00e0*/ 	.short	0x0002
        /*00e2*/ 	.short	0x0010
        /*00e4*/ 	.byte	0x00, 0xf0, 0x11, 0x00


	//----- nvinfo : EIATTR_KPARAM_INFO
	.align		4
.L_45:
        /*00e8*/ 	.byte	0x04, 0x17
        /*00ea*/ 	.short	(.L_47 - .L_46)
.L_46:
        /*00ec*/ 	.word	0x00000000
        /*00f0*/ 	.short	0x0001
        /*00f2*/ 	.short	0x0008
        /*00f4*/ 	.byte	0x00, 0xf5, 0x21, 0x00


	//----- nvinfo : EIATTR_KPARAM_INFO
	.align		4
.L_47:
        /*00f8*/ 	.byte	0x04, 0x17
        /*00fa*/ 	.short	(.L_49 - .L_48)
.L_48:
        /*00fc*/ 	.word	0x00000000
        /*0100*/ 	.short	0x0000
        /*0102*/ 	.short	0x0000
        /*0104*/ 	.byte	0x00, 0xf5, 0x21, 0x00


	//----- nvinfo : EIATTR_SPARSE_MMA_MASK
	.align		4
.L_49:
        /*0108*/ 	.byte	0x03, 0x50
        /*010a*/ 	.short	0x0000


	//----- nvinfo : EIATTR_MAXREG_COUNT
	.align		4
        /*010c*/ 	.byte	0x03, 0x1b
        /*010e*/ 	.short	0x00ff


	//----- nvinfo : EIATTR_MERCURY_ISA_VERSION
	.align		4
        /*0110*/ 	.byte	0x03, 0x5f
        /*0112*/ 	.short	0x0101


	//----- nvinfo : EIATTR_VRC_CTA_INIT_COUNT
	.align		4
        /*0114*/ 	.byte	0x02, 0x4a
	.zero		1
	.zero		1


	//----- nvinfo : EIATTR_EXIT_INSTR_OFFSETS
	.align		4
        /*0118*/ 	.byte	0x04, 0x1c
        /*011a*/ 	.short	(.L_51 - .L_50)


	//   ....[0]....
.L_50:
        /*011c*/ 	.word	0x00000220


	//   ....[1]....
        /*0120*/ 	.word	0x000002c0


	//   ....[2]....
        /*0124*/ 	.word	0x00000920


	//   ....[3]....
        /*0128*/ 	.word	0x00002900


	//   ....[4]....
        /*012c*/ 	.word	0x00002eb0


	//----- nvinfo : EIATTR_CRS_STACK_SIZE
	.align		4
.L_51:
        /*0130*/ 	.byte	0x04, 0x1e
        /*0132*/ 	.short	(.L_53 - .L_52)
.L_52:
        /*0134*/ 	.word	0x00000000


	//----- nvinfo : EIATTR_CBANK_PARAM_SIZE
	.align		4
.L_53:
        /*0138*/ 	.byte	0x03, 0x19
        /*013a*/ 	.short	0x005c


	//----- nvinfo : EIATTR_PARAM_CBANK
	.align		4
        /*013c*/ 	.byte	0x04, 0x0a
        /*013e*/ 	.short	(.L_55 - .L_54)
	.align		4
.L_54:
        /*0140*/ 	.word	index@(.nv.constant0.traditional)
        /*0144*/ 	.short	0x0380
        /*0146*/ 	.short	0x005c


	//----- nvinfo : EIATTR_SW_WAR
	.align		4
.L_55:
        /*0148*/ 	.byte	0x04, 0x36
        /*014a*/ 	.short	(.L_57 - .L_56)
.L_56:
        /*014c*/ 	.word	0x00000008
.L_57:


//--------------------- .nv.info.perturbation     --------------------------
	.section	.nv.info.perturbation,"",@"SHT_CUDA_INFO"
	.sectionflags	@""
	.align	4


	//----- nvinfo : EIATTR_CUDA_API_VERSION
	.align		4
        /*0000*/ 	.byte	0x04, 0x37
        /*0002*/ 	.short	(.L_59 - .L_58)
.L_58:
        /*0004*/ 	.word	0x00000082


	//----- nvinfo : EIATTR_KPARAM_INFO
	.align		4
.L_59:
        /*0008*/ 	.byte	0x04, 0x17
        /*000a*/ 	.short	(.L_61 - .L_60)
.L_60:
        /*000c*/ 	.word	0x00000000
        /*0010*/ 	.short	0x000e
        /*0012*/ 	.short	0x0054
        /*0014*/ 	.byte	0x00, 0xf0, 0x11, 0x00


	//----- nvinfo : EIATTR_KPARAM_INFO
	.align		4
.L_61:
        /*0018*/ 	.byte	0x04, 0x17
        /*001a*/ 	.short	(.L_63 - .L_62)
.L_62:
        /*001c*/ 	.word	0x00000000
        /*0020*/ 	.short	0x000d
        /*0022*/ 	.short	0x0050
        /*0024*/ 	.byte	0x00, 0xf0, 0x11, 0x00


	//----- nvinfo : EIATTR_KPARAM_INFO
	.align		4
.L_63:
        /*0028*/ 	.byte	0x04, 0x17
        /*002a*/ 	.short	(.L_65 - .L_64)
.L_64:
        /*002c*/ 	.word	0x00000000
        /*0030*/ 	.short	0x000c
        /*0032*/ 	.short	0x0048
        /*0034*/ 	.byte	0x00, 0xf0, 0x21, 0x00


	//----- nvinfo : EIATTR_KPARAM_INFO
	.align		4
.L_65:
        /*0038*/ 	.byte	0x04, 0x17
        /*003a*/ 	.short	(.L_67 - .L_66)
.L_66:
        /*003c*/ 	.word	0x00000000
        /*0040*/ 	.short	0x000b
        /*0042*/ 	.short	0x0040
        /*0044*/ 	.byte	0x00, 0xf0, 0x21, 0x00


	//----- nvinfo : EIATTR_KPARAM_INFO
	.align		4
.L_67:
        /*0048*/ 	.byte	0x04, 0x17
        /*004a*/ 	.short	(.L_69 - .L_68)
.L_68:
        /*004c*/ 	.word	0x00000000
        /*0050*/ 	.short	0x000a
        /*0052*/ 	.short	0x0038
        /*0054*/ 	.byte	0x00, 0xf0, 0x11, 0x00


	//----- nvinfo : EIATTR_KPARAM_INFO
	.align		4
.L_69:
        /*0058*/ 	.byte	0x04, 0x17
        /*005a*/ 	.short	(.L_71 - .L_70)
.L_70:
        /*005c*/ 	.word	0x00000000
        /*0060*/ 	.short	0x0009
        /*0062*/ 	.short	0x0034
        /*0064*/ 	.byte	0x00, 0xf0, 0x11, 0x00


	//----- nvinfo : EIATTR_KPARAM_INFO
	.align		4
.L_71:
        /*0068*/ 	.byte	0x04, 0x17
        /*006a*/ 	.short	(.L_73 - .L_72)
.L_72:
        /*006c*/ 	.word	0x00000000
        /*0070*/ 	.short	0x0008
        /*0072*/ 	.short	0x0030
        /*0074*/ 	.byte	0x00, 0xf0, 0x11, 0x00


	//----- nvinfo : EIATTR_KPARAM_INFO
	.align		4
.L_73:
        /*0078*/ 	.byte	0x04, 0x17
        /*007a*/ 	.short	(.L_75 - .L_74)
.L_74:
        /*007c*/ 	.word	0x00000000
        /*0080*/ 	.short	0x0007
        /*0082*/ 	.short	0x002c
        /*0084*/ 	.byte	0x00, 0xf0, 0x11, 0x00


	//----- nvinfo : EIATTR_KPARAM_INFO
	.align		4
.L_75:
        /*0088*/ 	.byte	0x04, 0x17
        /*008a*/ 	.short	(.L_77 - .L_76)
.L_76:
        /*008c*/ 	.word	0x00000000
        /*0090*/ 	.short	0x0006
        /*0092*/ 	.short	0x0028
        /*0094*/ 	.byte	0x00, 0xf0, 0x11, 0x00


	//----- nvinfo : EIATTR_KPARAM_INFO
	.align		4
.L_77:
        /*0098*/ 	.byte	0x04, 0x17
        /*009a*/ 	.short	(.L_79 - .L_78)
.L_78:
        /*009c*/ 	.word	0x00000000
        /*00a0*/ 	.short	0x0005
        /*00a2*/ 	.short	0x0024
        /*00a4*/ 	.byte	0x00, 0xf0, 0x11, 0x00


	//----- nvinfo : EIATTR_KPARAM_INFO
	.align		4
.L_79:
        /*00a8*/ 	.byte	0x04, 0x17
        /*00aa*/ 	.short	(.L_81 - .L_80)
.L_80:
        /*00ac*/ 	.word	0x00000000
        /*00b0*/ 	.short	0x0004
        /*00b2*/ 	.short	0x0020
        /*00b4*/ 	.byte	0x00, 0xf0, 0x11, 0x00


	//----- nvinfo : EIATTR_KPARAM_INFO
	.align		4
.L_81:
        /*00b8*/ 	.byte	0x04, 0x17
        /*00ba*/ 	.short	(.L_83 - .L_82)
.L_82:
        /*00bc*/ 	.word	0x00000000
        /*00c0*/ 	.short	0x0003
        /*00c2*/ 	.short	0x0018
        /*00c4*/ 	.byte	0x00, 0xf5, 0x21, 0x00


	//----- nvinfo : EIATTR_KPARAM_INFO
	.align		4
.L_83:
        /*00c8*/ 	.byte	0x04, 0x17
        /*00ca*/ 	.short	(.L_85 - .L_84)
.L_84:
        /*00cc*/ 	.word	0x00000000
        /*00d0*/ 	.short	0x0002
        /*00d2*/ 	.short	0x0010
        /*00d4*/ 	.byte	0x00, 0xf0, 0x11, 0x00


	//----- nvinfo : EIATTR_KPARAM_INFO
	.align		4
.L_85:
        /*00d8*/ 	.byte	0x04, 0x17
        /*00da*/ 	.short	(.L_87 - .L_86)
.L_86:
        /*00dc*/ 	.word	0x00000000
        /*00e0*/ 	.short	0x0001
        /*00e2*/ 	.short	0x0008
        /*00e4*/ 	.byte	0x00, 0xf5, 0x21, 0x00


	//----- nvinfo : EIATTR_KPARAM_INFO
	.align		4
.L_87:
        /*00e8*/ 	.byte	0x04, 0x17
        /*00ea*/ 	.short	(.L_89 - .L_88)
.L_88:
        /*00ec*/ 	.word	0x00000000
        /*00f0*/ 	.short	0x0000
        /*00f2*/ 	.short	0x0000
        /*00f4*/ 	.byte	0x00, 0xf5, 0x21, 0x00


	//----- nvinfo : EIATTR_SPARSE_MMA_MASK
	.align		4
.L_89:
        /*00f8*/ 	.byte	0x03, 0x50
        /*00fa*/ 	.short	0x0000


	//----- nvinfo : EIATTR_MAXREG_COUNT
	.align		4
        /*00fc*/ 	.byte	0x03, 0x1b
        /*00fe*/ 	.short	0x00ff


	//----- nvinfo : EIATTR_MERCURY_ISA_VERSION
	.align		4
        /*0100*/ 	.byte	0x03, 0x5f
        /*0102*/ 	.short	0x0101


	//----- nvinfo : EIATTR_VRC_CTA_INIT_COUNT
	.align		4
        /*0104*/ 	.byte	0x02, 0x4a
	.zero		1
	.zero		1


	//----- nvinfo : EIATTR_EXIT_INSTR_OFFSETS
	.align		4
        /*0108*/ 	.byte	0x04, 0x1c
        /*010a*/ 	.short	(.L_91 - .L_90)


	//   ....[0]....
.L_90:
        /*010c*/ 	.word	0x00000220


	//   ....[1]....
        /*0110*/ 	.word	0x000002c0


	//   ....[2]....
        /*0114*/ 	.word	0x000003f0


	//   ....[3]....
        /*0118*/ 	.word	0x000027f0


	//   ....[4]....
        /*011c*/ 	.word	0x00002f70


	//----- nvinfo : EIATTR_CRS_STACK_SIZE
	.align		4
.L_91:
        /*0120*/ 	.byte	0x04, 0x1e
        /*0122*/ 	.short	(.L_93 - .L_92)
.L_92:
        /*0124*/ 	.word	0x00000000


	//----- nvinfo : EIATTR_CBANK_PARAM_SIZE
	.align		4
.L_93:
        /*0128*/ 	.byte	0x03, 0x19
        /*012a*/ 	.short	0x0058


	//----- nvinfo : EIATTR_PARAM_CBANK
	.align		4
        /*012c*/ 	.byte	0x04, 0x0a
        /*012e*/ 	.short	(.L_95 - .L_94)
	.align		4
.L_94:
        /*0130*/ 	.word	index@(.nv.constant0.perturbation)
        /*0134*/ 	.short	0x0380
        /*0136*/ 	.short	0x0058


	//----- nvinfo : EIATTR_SW_WAR
	.align		4
.L_95:
        /*0138*/ 	.byte	0x04, 0x36
        /*013a*/ 	.short	(.L_97 - .L_96)
.L_96:
        /*013c*/ 	.word	0x00000008
.L_97:


//--------------------- .nv.callgraph             --------------------------
	.section	.nv.callgraph,"",@"SHT_CUDA_CALLGRAPH"
	.align	4
	.sectionentsize	8
	.align		4
        /*0000*/ 	.word	0x00000000
	.align		4
        /*0004*/ 	.word	0xffffffff
	.align		4
        /*0008*/ 	.word	0x00000000
	.align		4
        /*000c*/ 	.word	0xfffffffe
	.align		4
        /*0010*/ 	.word	0x00000000
	.align		4
        /*0014*/ 	.word	0xfffffffd
	.align		4
        /*0018*/ 	.word	0x00000000
	.align		4
        /*001c*/ 	.word	0xfffffffc


//--------------------- .text.traditional         --------------------------
	.section	.text.traditional,"ax",@progbits
	.align	128
        .global         traditional
        .type           traditional,@function
        .size           traditional,(.L_x_88 - traditional)
        .other          traditional,@"STO_CUDA_ENTRY STV_DEFAULT"
traditional:
.text.traditional:
[----:B------:R-:W-:Y:S01]  /*0000*/  LDC R1, c[0x0][0x37c] ;  /* 0x0000df00ff017b82 */ /* 0x000fe20000000800 */
[----:B------:R-:W0:Y:S01]  /*0010*/  LDCU UR5, c[0x0][0x3d4] ;  /* 0x00007a80ff0577ac */ /* 0x000e220008000800 */
[----:B------:R-:W1:Y:S06]  /*0020*/  S2R R5, SR_TID.X ;  /* 0x0000000000057919 */ /* 0x000e6c0000002100 */
[----:B------:R-:W1:Y:S01]  /*0030*/  S2UR UR4, SR_CTAID.X ;  /* 0x00000000000479c3 */ /* 0x000e620000002500 */
[----:B------:R-:W2:Y:S01]  /*0040*/  LDCU.64 UR6, c[0x0][0x398] ;  /* 0x00007300ff0677ac */ /* 0x000ea20008000a00 */
[----:B------:R-:W3:Y:S06]  /*0050*/  S2R R6, SR_TID.Y ;  /* 0x0000000000067919 */ /* 0x000eec0000002200 */
[----:B------:R-:W1:Y:S01]  /*0060*/  LDC R4, c[0x0][0x360] ;  /* 0x0000d800ff047b82 */ /* 0x000e620000000800 */
[----:B0-----:R-:W0:Y:S07]  /*0070*/  I2F.U32.RP R0, UR5 ;  /* 0x0000000500007d06 */ /* 0x001e2e0008209000 */
[----:B------:R-:W2:Y:S01]  /*0080*/  LDC R7, c[0x0][0x394] ;  /* 0x0000e500ff077b82 */ /* 0x000ea20000000800 */
[----:B------:R-:W-:Y:S01]  /*0090*/  ISETP.NE.U32.AND P1, PT, RZ, UR5, PT ;  /* 0x00000005ff007c0c */ /* 0x000fe2000bf25070 */
[----:B0-----:R-:W0:Y:S02]  /*00a0*/  MUFU.RCP R0, R0 ;  /* 0x0000000000007308 */ /* 0x001e240000001000 */
[----:B0-----:R-:W-:-:S02]  /*00b0*/  VIADD R2, R0, 0xffffffe ;  /* 0x0ffffffe00027836 */ /* 0x001fc40000000000 */
[----:B-1----:R-:W-:Y:S02]  /*00c0*/  IMAD R0, R4, UR4, R5 ;  /* 0x0000000404007c24 */ /* 0x002fe4000f8e0205 */
[----:B------:R-:W3:Y:S02]  /*00d0*/  S2UR UR4, SR_CTAID.Y ;  /* 0x00000000000479c3 */ /* 0x000ee40000002600 */
[----:B------:R0:W1:Y:S06]  /*00e0*/  F2I.FTZ.U32.TRUNC.NTZ R3, R2 ;  /* 0x0000000200037305 */ /* 0x00006c000021f000 */
[----:B------:R-:W4:Y:S01]  /*00f0*/  LDC R4, c[0x0][0x3a0] ;  /* 0x0000e800ff047b82 */ /* 0x000f220000000800 */
[----:B0-----:R-:W-:-:S02]  /*0100*/  IMAD.MOV.U32 R2, RZ, RZ, RZ ;  /* 0x000000ffff027224 */ /* 0x001fc400078e00ff */
[----:B-1----:R-:W-:-:S04]  /*0110*/  IMAD.MOV R9, RZ, RZ, -R3 ;  /* 0x000000ffff097224 */ /* 0x002fc800078e0a03 */
[----:B------:R-:W-:-:S04]  /*0120*/  IMAD R9, R9, UR5, RZ ;  /* 0x0000000509097c24 */ /* 0x000fc8000f8e02ff */
[----:B------:R-:W-:-:S04]  /*0130*/  IMAD.HI.U32 R5, R3, R9, R2 ;  /* 0x0000000903057227 */ /* 0x000fc800078e0002 */
[----:B--2---:R-:W-:Y:S01]  /*0140*/  IMAD R2, R7, UR7, R0 ;  /* 0x0000000707027c24 */ /* 0x004fe2000f8e0200 */
[----:B------:R-:W-:-:S03]  /*0150*/  LOP3.LUT R7, RZ, UR5, RZ, 0x33, !PT ;  /* 0x00000005ff077c12 */ /* 0x000fc6000f8e33ff */
[----:B------:R-:W-:-:S04]  /*0160*/  IMAD.HI.U32 R0, R5, R2, RZ ;  /* 0x0000000205007227 */ /* 0x000fc800078e00ff */
[----:B------:R-:W-:-:S04]  /*0170*/  IMAD.MOV R3, RZ, RZ, -R0 ;  /* 0x000000ffff037224 */ /* 0x000fc800078e0a00 */
[----:B------:R-:W-:Y:S02]  /*0180*/  IMAD R0, R3, UR5, R2 ;  /* 0x0000000503007c24 */ /* 0x000fe4000f8e0202 */
[----:B------:R-:W3:Y:S03]  /*0190*/  LDC R3, c[0x0][0x364] ;  /* 0x0000d900ff037b82 */ /* 0x000ee60000000800 */
[----:B------:R-:W-:-:S13]  /*01a0*/  ISETP.GE.U32.AND P0, PT, R0, UR5, PT ;  /* 0x0000000500007c0c */ /* 0x000fda000bf06070 */
[----:B------:R-:W-:-:S05]  /*01b0*/  @P0 VIADD R0, R0, -UR5 ;  /* 0x8000000500000c36 */ /* 0x000fca0008000000 */
[----:B------:R-:W-:Y:S01]  /*01c0*/  ISETP.GE.U32.AND P0, PT, R0, UR5, PT ;  /* 0x0000000500007c0c */ /* 0x000fe2000bf06070 */
[----:B---3--:R-:W-:-:S04]  /*01d0*/  IMAD R3, R3, UR4, R6 ;  /* 0x0000000403037c24 */ /* 0x008fc8000f8e0206 */
[----:B----4-:R-:W-:-:S08]  /*01e0*/  IMAD R3, R4, UR6, R3 ;  /* 0x0000000604037c24 */ /* 0x010fd0000f8e0203 */
[----:B------:R-:W-:-:S05]  /*01f0*/  @P0 VIADD R0, R0, -UR5 ;  /* 0x8000000500000c36 */ /* 0x000fca0008000000 */
[----:B------:R-:W-:-:S04]  /*0200*/  SEL R0, R7, R0, !P1 ;  /* 0x0000000007007207 */ /* 0x000fc80004800000 */
[----:B------:R-:W-:-:S13]  /*0210*/  ISETP.NE.AND P0, PT, R0, RZ, PT ;  /* 0x000000ff0000720c */ /* 0x000fda0003f05270 */
[----:B------:R-:W-:Y:S05]  /*0220*/  @P0 EXIT ;  /* 0x000000000000094d */ /* 0x000fea0003800000 */
[----:B------:R-:W-:-:S04]  /*0230*/  IMAD.HI.U32 R5, R5, R3, RZ ;  /* 0x0000000305057227 */ /* 0x000fc800078e00ff */
[----:B------:R-:W-:-:S04]  /*0240*/  IMAD.MOV R0, RZ, RZ, -R5 ;  /* 0x000000ffff007224 */ /* 0x000fc800078e0a05 */
[----:B------:R-:W-:-:S05]  /*0250*/  IMAD R0, R0, UR5, R3 ;  /* 0x0000000500007c24 */ /* 0x000fca000f8e0203 */
[----:B------:R-:W-:-:S13]  /*0260*/  ISETP.GE.U32.AND P0, PT, R0, UR5, PT ;  /* 0x0000000500007c0c */ /* 0x000fda000bf06070 */
[----:B------:R-:W-:-:S05]  /*0270*/  @P0 VIADD R0, R0, -UR5 ;  /* 0x8000000500000c36 */ /* 0x000fca0008000000 */
[----:B------:R-:W-:-:S13]  /*0280*/  ISETP.GE.U32.AND P0, PT, R0, UR5, PT ;  /* 0x0000000500007c0c */ /* 0x000fda000bf06070 */
[----:B------:R-:W-:-:S05]  /*0290*/  @P0 VIADD R0, R0, -UR5 ;  /* 0x8000000500000c36 */ /* 0x000fca0008000000 */
[----:B------:R-:W-:-:S04]  /*02a0*/  SEL R0, R7, R0, !P1 ;  /* 0x0000000007007207 */ /* 0x000fc80004800000 */
[----:B------:R-:W-:-:S13]  /*02b0*/  ISETP.NE.AND P0, PT, R0, RZ, PT ;  /* 0x000000ff0000720c */ /* 0x000fda0003f05270 */
[----:B------:R-:W-:Y:S05]  /*02c0*/  @P0 EXIT ;  /* 0x000000000000094d */ /* 0x000fea0003800000 */
[----:B------:R-:W0:Y:S01]  /*02d0*/  LDCU UR5, c[0x0][0x3a4] ;  /* 0x00007480ff0577ac */ /* 0x000e220008000800 */
[----:B------:R-:W-:Y:S01]  /*02e0*/  IMAD.MOV.U32 R10, RZ, RZ, 0x1 ;  /* 0x00000001ff0a7424 */ /* 0x000fe200078e00ff */
[----:B------:R-:W1:Y:S01]  /*02f0*/  LDC.64 R16, c[0x0][0x3b0] ;  /* 0x0000ec00ff107b82 */ /* 0x000e620000000a00 */
[----:B------:R-:W-:Y:S01]  /*0300*/  BSSY.RECONVERGENT B0, `(.L_x_0) ;  /* 0x000001b000007945 */ /* 0x000fe20003800200 */
[----:B------:R-:W2:Y:S01]  /*0310*/  LDCU UR4, c[0x0][0x3a8] ;  /* 0x00007500ff0477ac */ /* 0x000ea20008000800 */
[----:B0-----:R-:W-:Y:S01]  /*0320*/  UIMAD UR5, UR7, UR5, URZ ;  /* 0x00000005070572a4 */ /* 0x001fe2000f8e02ff */
[----:B--2---:R-:W-:-:S08]  /*0330*/  IMAD R4, R4, UR4, RZ ;  /* 0x0000000404047c24 */ /* 0x004fd0000f8e02ff */
[----:B------:R-:W0:Y:S08]  /*0340*/  I2F.F64.U32 R8, UR5 ;  /* 0x0000000500087d12 */ /* 0x000e300008201800 */
[----:B0-----:R-:W0:Y:S02]  /*0350*/  MUFU.RCP64H R11, R9 ;  /* 0x00000009000b7308 */ /* 0x001e240000001800 */
[----:B0-----:R-:W-:-:S08]  /*0360*/  DFMA R6, -R8, R10, 1 ;  /* 0x3ff000000806742b */ /* 0x001fd0000000010a */
[----:B------:R-:W-:Y:S02]  /*0370*/  DFMA R12, R6, R6, R6 ;  /* 0x00000006060c722b */ /* 0x000fe40000000006 */
[----:B------:R-:W0:Y:S06]  /*0380*/  I2F.F64.U32 R6, R2 ;  /* 0x0000000200067312 */ /* 0x000e2c0000201800 */
[----:B------:R-:W-:Y:S02]  /*0390*/  DFMA R14, R10, R12, R10 ;  /* 0x0000000c0a0e722b */ /* 0x000fe4000000000a */
[----:B-1----:R-:W-:-:S06]  /*03a0*/  DADD R10, R16, R16 ;  /* 0x00000000100a7229 */ /* 0x002fcc0000000010 */
[----:B------:R-:W-:Y:S02]  /*03b0*/  DFMA R16, -R8, R14, 1 ;  /* 0x3ff000000810742b */ /* 0x000fe4000000010e */
[----:B0-----:R-:W-:-:S06]  /*03c0*/  DMUL R12, R6, R10 ;  /* 0x0000000a060c7228 */ /* 0x001fcc0000000000 */
[----:B------:R-:W-:-:S04]  /*03d0*/  DFMA R16, R14, R16, R14 ;  /* 0x000000100e10722b */ /* 0x000fc8000000000e */
[----:B------:R-:W-:-:S04]  /*03e0*/  FSETP.GEU.AND P1, PT, |R13|, 6.5827683646048100446e-37, PT ;  /* 0x036000000d00780b */ /* 0x000fc80003f2e200 */
[----:B------:R-:W-:-:S08]  /*03f0*/  DMUL R6, R12, R16 ;  /* 0x000000100c067228 */ /* 0x000fd00000000000 */
[----:B------:R-:W-:-:S08]  /*0400*/  DFMA R10, -R8, R6, R12 ;  /* 0x00000006080a722b */ /* 0x000fd0000000010c */
[----:B------:R-:W-:-:S10]  /*0410*/  DFMA R6, R16, R10, R6 ;  /* 0x0000000a1006722b */ /* 0x000fd40000000006 */
[----:B------:R-:W-:-:S05]  /*0420*/  FFMA R0, RZ, R9, R7 ;  /* 0x00000009ff007223 */ /* 0x000fca0000000007 */
[----:B------:R-:W-:-:S13]  /*0430*/  FSETP.GT.AND P0, PT, |R0|, 1.469367938527859385e-39, PT ;  /* 0x001000000000780b */ /* 0x000fda0003f04200 */
[----:B------:R-:W-:Y:S05]  /*0440*/  @P0 BRA P1, `(.L_x_1) ;  /* 0x0000000000180947 */ /* 0x000fea0000800000 */
[----:B------:R-:W-:Y:S01]  /*0450*/  IMAD.MOV.U32 R10, RZ, RZ, R8 ;  /* 0x000000ffff0a7224 */ /* 0x000fe200078e0008 */
[----:B------:R-:W-:Y:S01]  /*0460*/  MOV R0, 0x490 ;  /* 0x0000049000007802 */ /* 0x000fe20000000f00 */
[----:B------:R-:W-:-:S07]  /*0470*/  IMAD.MOV.U32 R11, RZ, RZ, R9 ;  /* 0x000000ffff0b7224 */ /* 0x000fce00078e0009 */
[----:B------:R-:W-:Y:S05]  /*0480*/  CALL.REL.NOINC `($__internal_0_$__cuda_sm20_div_rn_f64_full) ;  /* 0x00000028008c7944 */ /* 0x000fea0003c00000 */
[----:B------:R-:W-:Y:S02]  /*0490*/  IMAD.MOV.U32 R6, RZ, RZ, R8 ;  /* 0x000000ffff067224 */ /* 0x000fe400078e0008 */
[----:B------:R-:W-:-:S07]  /*04a0*/  IMAD.MOV.U32 R7, RZ, RZ, R9 ;  /* 0x000000ffff077224 */ /* 0x000fce00078e0009 */
.L_x_1:
[----:B------:R-:W-:Y:S05]  /*04b0*/  BSYNC.RECONVERGENT B0 ;  /* 0x0000000000007941 */ /* 0x000fea0003800200 */
.L_x_0:
[----:B------:R-:W0:Y:S01]  /*04c0*/  I2F.F64.U32 R10, R4 ;  /* 0x00000004000a7312 */ /* 0x000e220000201800 */
[----:B------:R-:W-:Y:S01]  /*04d0*/  IMAD.MOV.U32 R8, RZ, RZ, 0x1 ;  /* 0x00000001ff087424 */ /* 0x000fe200078e00ff */
[----:B------:R-:W1:Y:S01]  /*04e0*/  LDC.64 R16, c[0x0][0x3b8] ;  /* 0x0000ee00ff107b82 */ /* 0x000e620000000a00 */
[----:B------:R-:W2:Y:S01]  /*04f0*/  LDCU.64 UR6, c[0x0][0x3c0] ;  /* 0x00007800ff0677ac */ /* 0x000ea20008000a00 */
[----:B------:R-:W-:Y:S06]  /*0500*/  BSSY.RECONVERGENT B0, `(.L_x_2) ;  /* 0x0000016000007945 */ /* 0x000fec0003800200 */
[----:B------:R-:W3:Y:S01]  /*0510*/  LDC.64 R22, c[0x0][0x3b0] ;  /* 0x0000ec00ff167b82 */ /* 0x000ee20000000a00 */
[----:B0-----:R-:W0:Y:S02]  /*0520*/  MUFU.RCP64H R9, R11 ;  /* 0x0000000b00097308 */ /* 0x001e240000001800 */
[----:B0-----:R-:W-:-:S02]  /*0530*/  DFMA R12, -R10, R8, 1 ;  /* 0x3ff000000a0c742b */ /* 0x001fc40000000108 */
[----:B---3--:R-:W-:-:S06]  /*0540*/  DADD R22, R6, -R22 ;  /* 0x0000000006167229 */ /* 0x008fcc0000000816 */
[----:B------:R-:W-:Y:S02]  /*0550*/  DFMA R14, R12, R12, R12 ;  /* 0x0000000c0c0e722b */ /* 0x000fe4000000000c */
[----:B------:R-:W0:Y:S01]  /*0560*/  I2F.F64.U32 R12, R3 ;  /* 0x00000003000c7312 */ /* 0x000e220000201800 */
[----:B--2---:R-:W-:-:S05]  /*0570*/  DADD R22, R22, UR6 ;  /* 0x0000000616167e29 */ /* 0x004fca0008000000 */
        /* <DEDUP_REMOVED lines=12> */
[----:B------:R-:W-:-:S07]  /*0640*/  MOV R0, 0x660 ;  /* 0x0000066000007802 */ /* 0x000fce0000000f00 */
[----:B------:R-:W-:Y:S05]  /*0650*/  CALL.REL.NOINC `($__internal_0_$__cuda_sm20_div_rn_f64_full) ;  /* 0x0000002800187944 */ /* 0x000fea0003c00000 */
.L_x_3:
[----:B------:R-:W-:Y:S05]  /*0660*/  BSYNC.RECONVERGENT B0 ;  /* 0x0000000000007941 */ /* 0x000fea0003800200 */
.L_x_2:
[----:B------:R-:W0:Y:S01]  /*0670*/  LDCU UR4, c[0x0][0x3d4] ;  /* 0x00007a80ff0477ac */ /* 0x000e220008000800 */
[----:B------:R-:W1:Y:S01]  /*0680*/  LDC R12, c[0x0][0x3d8] ;  /* 0x0000f600ff0c7b82 */ /* 0x000e620000000800 */
[----:B------:R-:W-:Y:S01]  /*0690*/  BSSY.RECONVERGENT B0, `(.L_x_4) ;  /* 0x0000028000007945 */ /* 0x000fe20003800200 */
[----:B------:R-:W2:Y:S01]  /*06a0*/  LDCU.64 UR8, c[0x0][0x3b8] ;  /* 0x00007700ff0877ac */ /* 0x000ea20008000a00 */
[----:B------:R-:W3:Y:S01]  /*06b0*/  LDCU.64 UR6, c[0x0][0x3c8] ;  /* 0x00007900ff0677ac */ /* 0x000ee20008000a00 */
[----:B0-----:R-:W0:Y:S01]  /*06c0*/  I2F.U32.RP R0, UR4 ;  /* 0x0000000400007d06 */ /* 0x001e220008209000 */
[----:B------:R-:W-:Y:S02]  /*06d0*/  ISETP.NE.U32.AND P2, PT, RZ, UR4, PT ;  /* 0x00000004ff007c0c */ /* 0x000fe4000bf45070 */
[----:B-1----:R-:W-:-:S05]  /*06e0*/  ISETP.NE.AND P3, PT, R12, UR4, PT ;  /* 0x000000040c007c0c */ /* 0x002fca000bf65270 */
[----:B0-----:R-:W0:Y:S02]  /*06f0*/  MUFU.RCP R0, R0 ;  /* 0x0000000000007308 */ /* 0x001e240000001000 */
[----:B0-----:R-:W-:-:S06]  /*0700*/  VIADD R6, R0, 0xffffffe ;  /* 0x0ffffffe00067836 */ /* 0x001fcc0000000000 */
[----:B------:R0:W1:Y:S02]  /*0710*/  F2I.FTZ.U32.TRUNC.NTZ R7, R6 ;  /* 0x0000000600077305 */ /* 0x000064000021f000 */
[----:B0-----:R-:W-:Y:S02]  /*0720*/  IMAD.MOV.U32 R6, RZ, RZ, RZ ;  /* 0x000000ffff067224 */ /* 0x001fe400078e00ff */
[----:B-1----:R-:W-:-:S04]  /*0730*/  IMAD.MOV R5, RZ, RZ, -R7 ;  /* 0x000000ffff057224 */ /* 0x002fc800078e0a07 */
[----:B------:R-:W-:-:S04]  /*0740*/  IMAD R5, R5, UR4, RZ ;  /* 0x0000000405057c24 */ /* 0x000fc8000f8e02ff */
[----:B------:R-:W-:Y:S01]  /*0750*/  IMAD.HI.U32 R5, R7, R5, R6 ;  /* 0x0000000507057227 */ /* 0x000fe200078e0006 */
[----:B------:R-:W-:-:S05]  /*0760*/  LOP3.LUT R6, RZ, UR4, RZ, 0x33, !PT ;  /* 0x00000004ff067c12 */ /* 0x000fca000f8e33ff */
[----:B------:R-:W-:-:S04]  /*0770*/  IMAD.HI.U32 R7, R5, R2, RZ ;  /* 0x0000000205077227 */ /* 0x000fc800078e00ff */
[----:B------:R-:W-:-:S04]  /*0780*/  IMAD.MOV R11, RZ, RZ, -R7 ;  /* 0x000000ffff0b7224 */ /* 0x000fc800078e0a07 */
[----:B------:R-:W-:-:S05]  /*0790*/  IMAD R11, R11, UR4, R2 ;  /* 0x000000040b0b7c24 */ /* 0x000fca000f8e0202 */
[----:B------:R-:W-:-:S13]  /*07a0*/  ISETP.GE.U32.AND P0, PT, R11, UR4, PT ;  /* 0x000000040b007c0c */ /* 0x000fda000bf06070 */
[----:B------:R-:W-:Y:S02]  /*07b0*/  @P0 VIADD R11, R11, -UR4 ;  /* 0x800000040b0b0c36 */ /* 0x000fe40008000000 */
[----:B------:R-:W-:Y:S01]  /*07c0*/  @P0 VIADD R7, R7, 0x1 ;  /* 0x0000000107070836 */ /* 0x000fe20000000000 */
[----:B------:R-:W-:Y:S02]  /*07d0*/  PLOP3.LUT P0, PT, PT, PT, PT, 0x8, 0x80 ;  /* 0x000000000080781c */ /* 0x000fe40003f0e170 */
[----:B------:R-:W-:Y:S01]  /*07e0*/  ISETP.GE.U32.AND P1, PT, R11, UR4, PT ;  /* 0x000000040b007c0c */ /* 0x000fe2000bf26070 */
[----:B--2---:R-:W-:-:S08]  /*07f0*/  DADD R10, R8, -UR8 ;  /* 0x80000008080a7e29 */ /* 0x004fd00008000000 */
[----:B---3--:R-:W-:-:S04]  /*0800*/  DADD R10, R10, UR6 ;  /* 0x000000060a0a7e29 */ /* 0x008fc80008000000 */
[----:B------:R-:W-:-:S05]  /*0810*/  @P1 VIADD R7, R7, 0x1 ;  /* 0x0000000107071836 */ /* 0x000fca0000000000 */
[----:B------:R-:W-:-:S04]  /*0820*/  SEL R0, R6, R7, !P2 ;  /* 0x0000000706007207 */ /* 0x000fc80005000000 */
[----:B------:R-:W-:-:S04]  /*0830*/  LOP3.LUT R0, R0, 0x1, RZ, 0xc0, !PT ;  /* 0x0000000100007812 */ /* 0x000fc800078ec0ff */
[----:B------:R-:W-:-:S13]  /*0840*/  ISETP.NE.U32.AND P1, PT, R0, 0x1, PT ;  /* 0x000000010000780c */ /* 0x000fda0003f25070 */
[----:B------:R-:W-:Y:S05]  /*0850*/  @!P1 BRA `(.L_x_5) ;  /* 0x00000000002c9947 */ /* 0x000fea0003800000 */
[----:B------:R-:W-:-:S04]  /*0860*/  IMAD.HI.U32 R5, R5, R3, RZ ;  /* 0x0000000305057227 */ /* 0x000fc800078e00ff */
[----:B------:R-:W-:-:S04]  /*0870*/  IMAD.MOV R0, RZ, RZ, -R5 ;  /* 0x000000ffff007224 */ /* 0x000fc800078e0a05 */
[----:B------:R-:W-:-:S05]  /*0880*/  IMAD R0, R0, UR4, R3 ;  /* 0x0000000400007c24 */ /* 0x000fca000f8e0203 */
[----:B------:R-:W-:-:S13]  /*0890*/  ISETP.GE.U32.AND P0, PT, R0, UR4, PT ;  /* 0x0000000400007c0c */ /* 0x000fda000bf06070 */
[----:B------:R-:W-:Y:S02]  /*08a0*/  @P0 VIADD R0, R0, -UR4 ;  /* 0x8000000400000c36 */ /* 0x000fe40008000000 */
[----:B------:R-:W-:-:S03]  /*08b0*/  @P0 VIADD R5, R5, 0x1 ;  /* 0x0000000105050836 */ /* 0x000fc60000000000 */
[----:B------:R-:W-:-:S13]  /*08c0*/  ISETP.GE.U32.AND P1, PT, R0, UR4, PT ;  /* 0x0000000400007c0c */ /* 0x000fda000bf26070 */
[----:B------:R-:W-:-:S05]  /*08d0*/  @P1 VIADD R5, R5, 0x1 ;  /* 0x0000000105051836 */ /* 0x000fca0000000000 */
[----:B------:R-:W-:-:S04]  /*08e0*/  SEL R0, R6, R5, !P2 ;  /* 0x0000000506007207 */ /* 0x000fc80005000000 */
[----:B------:R-:W-:-:S04]  /*08f0*/  LOP3.LUT R0, R0, 0x1, RZ, 0xc0, !PT ;  /* 0x0000000100007812 */ /* 0x000fc800078ec0ff */
[----:B------:R-:W-:-:S13]  /*0900*/  ISETP.NE.U32.AND P0, PT, R0, 0x1, PT ;  /* 0x000000010000780c */ /* 0x000fda0003f05070 */
.L_x_5:
[----:B------:R-:W-:Y:S05]  /*0910*/  BSYNC.RECONVERGENT B0 ;  /* 0x0000000000007941 */ /* 0x000fea0003800200 */
.L_x_4:
[----:B------:R-:W-:Y:S05]  /*0920*/  @P0 EXIT P3 ;  /* 0x000000000000094d */ /* 0x000fea0001800000 */
[----:B------:R-:W0:Y:S01]  /*0930*/  LDCU UR4, c[0x0][0x3d0] ;  /* 0x00007a00ff0477ac */ /* 0x000e220008000800 */
[----:B------:R-:W-:Y:S01]  /*0940*/  BSSY.RECONVERGENT B0, `(.L_x_6) ;  /* 0x00001f8000007945 */ /* 0x000fe20003800200 */
[----:B------:R-:W-:Y:S01]  /*0950*/  IMAD.MOV.U32 R5, RZ, RZ, RZ ;  /* 0x000000ffff057224 */ /* 0x000fe200078e00ff */
[----:B------:R-:W-:Y:S01]  /*0960*/  CS2R R6, SRZ ;  /* 0x0000000000067805 */ /* 0x000fe2000001ff00 */
[----:B------:R-:W1:Y:S01]  /*0970*/  LDCU.64 UR8, c[0x0][0x358] ;  /* 0x00006b00ff0877ac */ /* 0x000e620008000a00 */
[----:B0-----:R-:W-:-:S04]  /*0980*/  MOV R0, UR4 ;  /* 0x0000000400007c02 */ /* 0x001fc80008000f00 */
[----:B------:R-:W-:-:S13]  /*0990*/  ISETP.GE.AND P0, PT, R0, 0x1, PT ;  /* 0x000000010000780c */ /* 0x000fda0003f06270 */
[----:B-1----:R-:W-:Y:S05]  /*09a0*/  @!P0 BRA `(.L_x_7) ;  /* 0x0000000000688947 */ /* 0x002fea0003800000 */
[----:B------:R-:W-:Y:S01]  /*09b0*/  IMAD.MOV.U32 R5, RZ, RZ, RZ ;  /* 0x000000ffff057224 */ /* 0x000fe200078e00ff */
[----:B------:R-:W-:Y:S02]  /*09c0*/  CS2R R16, SRZ ;  /* 0x0000000000107805 */ /* 0x000fe4000001ff00 */
[----:B------:R-:W-:Y:S02]  /*09d0*/  CS2R R18, SRZ ;  /* 0x0000000000127805 */ /* 0x000fe4000001ff00 */
[----:B------:R-:W-:Y:S02]  /*09e0*/  CS2R R12, SRZ ;  /* 0x00000000000c7805 */ /* 0x000fe4000001ff00 */
[----:B------:R-:W-:Y:S01]  /*09f0*/  CS2R R14, SRZ ;  /* 0x00000000000e7805 */ /* 0x000fe2000001ff00 */
[----:B------:R-:W0:Y:S06]  /*0a00*/  LDCU UR4, c[0x0][0x3d0] ;  /* 0x00007a00ff0477ac */ /* 0x000e2c0008000800 */
.L_x_9:
[----:B------:R-:W-:Y:S01]  /*0a10*/  DADD R8, R14, R14 ;  /* 0x000000000e087229 */ /* 0x000fe2000000000e */
[----:B------:R-:W-:Y:S01]  /*0a20*/  IMAD.MOV.U32 R0, RZ, RZ, -0x1000000 ;  /* 0xff000000ff007424 */ /* 0x000fe200078e00ff */
[----:B------:R-:W-:-:S06]  /*0a30*/  DADD R20, R18, -R16 ;  /* 0x0000000012147229 */ /* 0x000fcc0000000810 */
[----:B------:R-:W-:Y:S02]  /*0a40*/  DFMA R8, R8, R12, R10 ;  /* 0x0000000c0808722b */ /* 0x000fe4000000000a */
[----:B------:R-:W-:-:S06]  /*0a50*/  DADD R20, R22, R20 ;  /* 0x0000000016147229 */ /* 0x000fcc0000000014 */
[----:B------:R-:W-:Y:S02]  /*0a60*/  DSETP.NEU.AND P0, PT, R12, R8, PT ;  /* 0x000000080c00722a */ /* 0x000fe40003f0d000 */
[----:B------:R-:W-:-:S14]  /*0a70*/  DSETP.EQ.AND P1, PT, R14, R20, PT ;  /* 0x000000140e00722a */ /* 0x000fdc0003f22000 */
[----:B------:R-:W-:Y:S05]  /*0a80*/  @!P0 BRA P1, `(.L_x_8) ;  /* 0x0000001c008c8947 */ /* 0x000fea0000800000 */
[----:B------:R-:W-:Y:S01]  /*0a90*/  DMUL R16, R8, R8 ;  /* 0x0000000808107228 */ /* 0x000fe20000000000 */
[----:B------:R-:W-:Y:S01]  /*0aa0*/  VIADD R5, R5, 0x1 ;  /* 0x0000000105057836 */ /* 0x000fe20000000000 */
[----:B------:R-:W-:Y:S01]  /*0ab0*/  DMUL R18, R20, R20 ;  /* 0x0000001414127228 */ /* 0x000fe20000000000 */
[----:B0-----:R-:W-:Y:S02]  /*0ac0*/  IMAD.U32 R0, RZ, RZ, UR4 ;  /* 0x00000004ff007e24 */ /* 0x001fe4000f8e00ff */
[----:B------:R-:W-:Y:S02]  /*0ad0*/  IMAD.MOV.U32 R12, RZ, RZ, R8 ;  /* 0x000000ffff0c7224 */ /* 0x000fe400078e0008 */
[----:B------:R-:W-:Y:S01]  /*0ae0*/  IMAD.MOV.U32 R13, RZ, RZ, R9 ;  /* 0x000000ffff0d7224 */ /* 0x000fe200078e0009 */
[----:B------:R-:W-:Y:S01]  /*0af0*/  ISETP.GE.AND P0, PT, R5, R0, PT ;  /* 0x000000000500720c */ /* 0x000fe20003f06270 */
[----:B------:R-:W-:Y:S01]  /*0b00*/  IMAD.MOV.U32 R14, RZ, RZ, R20 ;  /* 0x000000ffff0e7224 */ /* 0x000fe200078e0014 */
[----:B------:R-:W-:Y:S01]  /*0b10*/  DADD R6, R18, R16 ;  /* 0x0000000012067229 */ /* 0x000fe20000000010 */
[----:B------:R-:W-:-:S07]  /*0b20*/  IMAD.MOV.U32 R15, RZ, RZ, R21 ;  /* 0x000000ffff0f7224 */ /* 0x000fce00078e0015 */
[----:B------:R-:W-:-:S14]  /*0b30*/  DSETP.LE.AND P1, PT, R6, 4, PT ;  /* 0x401000000600742a */ /* 0x000fdc0003f23000 */
[----:B------:R-:W-:Y:S05]  /*0b40*/  @!P0 BRA P1, `(.L_x_9) ;  /* 0xfffffffc00b08947 */ /* 0x000fea000083ffff */
.L_x_7:
[----:B------:R-:W-:Y:S01]  /*0b50*/  ISETP.NE.AND P0, PT, R5, R0, PT ;  /* 0x000000000500720c */ /* 0x000fe20003f05270 */
[----:B------:R-:W-:-:S12]  /*0b60*/  IMAD.MOV.U32 R0, RZ, RZ, -0x1000000 ;  /* 0xff000000ff007424 */ /* 0x000fd800078e00ff */
[----:B------:R-:W-:Y:S05]  /*0b70*/  @!P0 BRA `(.L_x_8) ;  /* 0x0000001c00508947 */ /* 0x000fea0003800000 */
[----:B------:R-:W-:Y:S01]  /*0b80*/  ISETP.GT.AND P0, PT, R7, 0xfffff, PT ;  /* 0x000fffff0700780c */ /* 0x000fe20003f04270 */
[----:B------:R-:W-:Y:S01]  /*0b90*/  IMAD.MOV.U32 R9, RZ, RZ, R7 ;  /* 0x000000ffff097224 */ /* 0x000fe200078e0007 */
[----:B------:R-:W-:Y:S01]  /*0ba0*/  BSSY.RECONVERGENT B1, `(.L_x_10) ;  /* 0x0000051000017945 */ /* 0x000fe20003800200 */
[----:B------:R-:W-:-:S10]  /*0bb0*/  IMAD.MOV.U32 R8, RZ, RZ, R6 ;  /* 0x000000ffff087224 */ /* 0x000fd400078e0006 */
[----:B------:R-:W-:-:S10]  /*0bc0*/  @!P0 DMUL R6, R6, 1.80143985094819840000e+16 ;  /* 0x4350000006068828 */ /* 0x000fd40000000000 */
[----:B------:R-:W-:Y:S02]  /*0bd0*/  @!P0 IMAD.MOV.U32 R9, RZ, RZ, R7 ;  /* 0x000000ffff098224 */ /* 0x000fe400078e0007 */
[----:B------:R-:W-:Y:S02]  /*0be0*/  @!P0 IMAD.MOV.U32 R8, RZ, RZ, R6 ;  /* 0x000000ffff088224 */ /* 0x000fe400078e0006 */
[----:B------:R-:W-:-:S05]  /*0bf0*/  VIADD R0, R9, 0xffffffff ;  /* 0xffffffff09007836 */ /* 0x000fca0000000000 */
[----:B------:R-:W-:Y:S01]  /*0c00*/  ISETP.GT.U32.AND P1, PT, R0, 0x7feffffe, PT ;  /* 0x7feffffe0000780c */ /* 0x000fe20003f24070 */
[----:B------:R-:W-:Y:S02]  /*0c10*/  IMAD.MOV.U32 R0, RZ, RZ, -0x3ff ;  /* 0xfffffc01ff007424 */ /* 0x000fe400078e00ff */
[----:B------:R-:W-:-:S10]  /*0c20*/  @!P0 IMAD.MOV.U32 R0, RZ, RZ, -0x435 ;  /* 0xfffffbcbff008424 */ /* 0x000fd400078e00ff */
[----:B------:R-:W-:Y:S05]  /*0c30*/  @P1 BRA `(.L_x_11) ;  /* 0x0000000400041947 */ /* 0x000fea0003800000 */
[----:B------:R-:W-:Y:S01]  /*0c40*/  LOP3.LUT R6, R9, 0xfffff, RZ, 0xc0, !PT ;  /* 0x000fffff09067812 */ /* 0x000fe200078ec0ff */
[----:B------:R-:W-:Y:S01]  /*0c50*/  IMAD.MOV.U32 R10, RZ, RZ, RZ ;  /* 0x000000ffff0a7224 */ /* 0x000fe200078e00ff */
[----:B------:R-:W-:Y:S01]  /*0c60*/  MOV R19, 0x3ed0ee25 ;  /* 0x3ed0ee2500137802 */ /* 0x000fe20000000f00 */
[----:B------:R-:W-:Y:S01]  /*0c70*/  IMAD.MOV.U32 R18, RZ, RZ, -0x748574fc ;  /* 0x8b7a8b04ff127424 */ /* 0x000fe200078e00ff */
[----:B------:R-:W-:Y:S01]  /*0c80*/  LOP3.LUT R7, R6, 0x3ff00000, RZ, 0xfc, !PT ;  /* 0x3ff0000006077812 */ /* 0x000fe200078efcff */
[----:B------:R-:W-:Y:S01]  /*0c90*/  IMAD.MOV.U32 R6, RZ, RZ, R8 ;  /* 0x000000ffff067224 */ /* 0x000fe200078e0008 */
[----:B------:R-:W-:Y:S01]  /*0ca0*/  UMOV UR6, 0x3ae80f1e ;  /* 0x3ae80f1e00067882 */ /* 0x000fe20000000000 */
[----:B------:R-:W-:Y:S01]  /*0cb0*/  UMOV UR7, 0x3eb1380b ;  /* 0x3eb1380b00077882 */ /* 0x000fe20000000000 */
[----:B------:R-:W-:Y:S01]  /*0cc0*/  ISETP.GE.U32.AND P0, PT, R7, 0x3ff6a09f, PT ;  /* 0x3ff6a09f0700780c */ /* 0x000fe20003f06070 */
[----:B------:R-:W-:Y:S01]  /*0cd0*/  IMAD.MOV.U32 R21, RZ, RZ, 0x43300000 ;  /* 0x43300000ff157424 */ /* 0x000fe200078e00ff */
[----:B------:R-:W-:Y:S01]  /*0ce0*/  LEA.HI R0, R9, R0, RZ, 0xc ;  /* 0x0000000009007211 */ /* 0x000fe200078f60ff */
[----:B------:R-:W-:Y:S01]  /*0cf0*/  UMOV UR10, 0x80000000 ;  /* 0x80000000000a7882 */ /* 0x000fe20000000000 */
[----:B------:R-:W-:-:S09]  /*0d00*/  UMOV UR11, 0x43300000 ;  /* 0x43300000000b7882 */ /* 0x000fd20000000000 */
[----:B------:R-:W-:Y:S02]  /*0d10*/  @P0 VIADD R11, R7, 0xfff00000 ;  /* 0xfff00000070b0836 */ /* 0x000fe40000000000 */
[----:B------:R-:W-:Y:S02]  /*0d20*/  @P0 VIADD R0, R0, 0x1 ;  /* 0x0000000100000836 */ /* 0x000fe40000000000 */
[----:B------:R-:W-:-:S03]  /*0d30*/  @P0 IMAD.MOV.U32 R7, RZ, RZ, R11 ;  /* 0x000000ffff070224 */ /* 0x000fc600078e000b */
[----:B------:R-:W-:-:S03]  /*0d40*/  LOP3.LUT R20, R0, 0x80000000, RZ, 0x3c, !PT ;  /* 0x8000000000147812 */ /* 0x000fc600078e3cff */
[C---:B------:R-:W-:Y:S02]  /*0d50*/  DADD R16, R6.reuse, 1 ;  /* 0x3ff0000006107429 */ /* 0x040fe40000000000 */
[----:B------:R-:W-:-:S04]  /*0d60*/  DADD R6, R6, -1 ;  /* 0xbff0000006067429 */ /* 0x000fc80000000000 */
[----:B------:R-:W0:Y:S02]  /*0d70*/  MUFU.RCP64H R11, R17 ;  /* 0x00000011000b7308 */ /* 0x000e240000001800 */
[----:B0-----:R-:W-:-:S08]  /*0d80*/  DFMA R12, -R16, R10, 1 ;  /* 0x3ff00000100c742b */ /* 0x001fd0000000010a */
[----:B------:R-:W-:-:S08]  /*0d90*/  DFMA R12, R12, R12, R12 ;  /* 0x0000000c0c0c722b */ /* 0x000fd0000000000c */
[----:B------:R-:W-:-:S08]  /*0da0*/  DFMA R10, R10, R12, R10 ;  /* 0x0000000c0a0a722b */ /* 0x000fd0000000000a */
[----:B------:R-:W-:-:S08]  /*0db0*/  DMUL R12, R6, R10 ;  /* 0x0000000a060c7228 */ /* 0x000fd00000000000 */
[----:B------:R-:W-:-:S08]  /*0dc0*/  DFMA R12, R6, R10, R12 ;  /* 0x0000000a060c722b */ /* 0x000fd0000000000c */
[----:B------:R-:W-:Y:S02]  /*0dd0*/  DMUL R14, R12, R12 ;  /* 0x0000000c0c0e7228 */ /* 0x000fe40000000000 */
[----:B------:R-:W-:-:S06]  /*0de0*/  DADD R8, R6, -R12 ;  /* 0x0000000006087229 */ /* 0x000fcc000000080c */
[----:B------:R-:W-:Y:S01]  /*0df0*/  DFMA R16, R14, UR6, R18 ;  /* 0x000000060e107c2b */ /* 0x000fe20008000012 */
[----:B------:R-:W-:Y:S01]  /*0e00*/  UMOV UR6, 0x9f02676f ;  /* 0x9f02676f00067882 */ /* 0x000fe20000000000 */
[----:B------:R-:W-:Y:S01]  /*0e10*/  UMOV UR7, 0x3ef3b266 ;  /* 0x3ef3b26600077882 */ /* 0x000fe20000000000 */
[----:B------:R-:W-:Y:S02]  /*0e20*/  DADD R18, R8, R8 ;  /* 0x0000000008127229 */ /* 0x000fe40000000008 */
[----:B------:R-:W-:Y:S01]  /*0e30*/  DADD R8, R20, -UR10 ;  /* 0x8000000a14087e29 */ /* 0x000fe20008000000 */
[----:B------:R-:W-:Y:S01]  /*0e40*/  UMOV UR10, 0xfefa39ef ;  /* 0xfefa39ef000a7882 */ /* 0x000fe20000000000 */
[----:B------:R-:W-:Y:S01]  /*0e50*/  UMOV UR11, 0x3fe62e42 ;  /* 0x3fe62e42000b7882 */ /* 0x000fe20000000000 */
[----:B------:R-:W-:Y:S01]  /*0e60*/  DFMA R16, R14, R16, UR6 ;  /* 0x000000060e107e2b */ /* 0x000fe20008000010 */
[----:B------:R-:W-:Y:S01]  /*0e70*/  UMOV UR6, 0xa9ab0956 ;  /* 0xa9ab095600067882 */ /* 0x000fe20000000000 */
[----:B------:R-:W-:Y:S01]  /*0e80*/  UMOV UR7, 0x3f1745cb ;  /* 0x3f1745cb00077882 */ /* 0x000fe20000000000 */
[----:B------:R-:W-:-:S02]  /*0e90*/  DFMA R18, R6, -R12, R18 ;  /* 0x8000000c0612722b */ /* 0x000fc40000000012 */
[----:B------:R-:W-:-:S03]  /*0ea0*/  DFMA R6, R8, UR10, R12 ;  /* 0x0000000a08067c2b */ /* 0x000fc6000800000c */
[----:B------:R-:W-:Y:S01]  /*0eb0*/  DFMA R16, R14, R16, UR6 ;  /* 0x000000060e107e2b */ /* 0x000fe20008000010 */
[----:B------:R-:W-:Y:S01]  /*0ec0*/  UMOV UR6, 0x2d1b5154 ;  /* 0x2d1b515400067882 */ /* 0x000fe20000000000 */
[----:B------:R-:W-:Y:S01]  /*0ed0*/  UMOV UR7, 0x3f3c71c7 ;  /* 0x3f3c71c700077882 */ /* 0x000fe20000000000 */
[----:B------:R-:W-:-:S05]  /*0ee0*/  DMUL R18, R10, R18 ;  /* 0x000000120a127228 */ /* 0x000fca0000000000 */
[----:B------:R-:W-:Y:S01]  /*0ef0*/  DFMA R16, R14, R16, UR6 ;  /* 0x000000060e107e2b */ /* 0x000fe20008000010 */
[----:B------:R-:W-:Y:S01]  /*0f00*/  UMOV UR6, 0x923be72d ;  /* 0x923be72d00067882 */ /* 0x000fe20000000000 */
[----:B------:R-:W-:-:S06]  /*0f10*/  UMOV UR7, 0x3f624924 ;  /* 0x3f62492400077882 */ /* 0x000fcc0000000000 */
        /* <DEDUP_REMOVED lines=8> */
[----:B------:R-:W-:Y:S02]  /*0fa0*/  UMOV UR7, 0x3fe62e42 ;  /* 0x3fe62e4200077882 */ /* 0x000fe40000000000 */
[----:B------:R-:W-:Y:S01]  /*0fb0*/  DFMA R20, R8, -UR6, R6 ;  /* 0x8000000608147c2b */ /* 0x000fe20008000006 */
[----:B------:R-:W-:Y:S01]  /*0fc0*/  UMOV UR6, 0x3b39803f ;  /* 0x3b39803f00067882 */ /* 0x000fe20000000000 */
[----:B------:R-:W-:Y:S02]  /*0fd0*/  UMOV UR7, 0x3c7abc9e ;  /* 0x3c7abc9e00077882 */ /* 0x000fe40000000000 */
[----:B------:R-:W-:-:S04]  /*0fe0*/  DMUL R16, R14, R16 ;  /* 0x000000100e107228 */ /* 0x000fc80000000000 */
[----:B------:R-:W-:-:S04]  /*0ff0*/  DADD R20, -R12, R20 ;  /* 0x000000000c147229 */ /* 0x000fc80000000114 */
[----:B------:R-:W-:-:S08]  /*1000*/  DFMA R16, R12, R16, R18 ;  /* 0x000000100c10722b */ /* 0x000fd00000000012 */
[----:B------:R-:W-:-:S08]  /*1010*/  DADD R16, R16, -R20 ;  /* 0x0000000010107229 */ /* 0x000fd00000000814 */
[----:B------:R-:W-:-:S08]  /*1020*/  DFMA R16, R8, UR6, R16 ;  /* 0x0000000608107c2b */ /* 0x000fd00008000010 */
[----:B------:R-:W-:Y:S01]  /*1030*/  DADD R6, R6, R16 ;  /* 0x0000000006067229 */ /* 0x000fe20000000010 */
[----:B------:R-:W-:Y:S10]  /*1040*/  BRA `(.L_x_12) ;  /* 0x0000000000187947 */ /* 0x000ff40003800000 */
.L_x_11:
[----:B------:R-:W-:Y:S01]  /*1050*/  IMAD.MOV.U32 R8, RZ, RZ, 0x0 ;  /* 0x00000000ff087424 */ /* 0x000fe200078e00ff */
[----:B------:R-:W-:Y:S01]  /*1060*/  LOP3.LUT P0, RZ, R7, 0x7fffffff, RZ, 0xc0, !PT ;  /* 0x7fffffff07ff7812 */ /* 0x000fe2000780c0ff */
[----:B------:R-:W-:-:S06]  /*1070*/  IMAD.MOV.U32 R9, RZ, RZ, 0x7ff00000 ;  /* 0x7ff00000ff097424 */ /* 0x000fcc00078e00ff */
[----:B------:R-:W-:-:S10]  /*1080*/  DFMA R8, R6, R8, +INF ;  /* 0x7ff000000608742b */ /* 0x000fd40000000008 */
[----:B------:R-:W-:Y:S02]  /*1090*/  FSEL R6, R8, RZ, P0 ;  /* 0x000000ff08067208 */ /* 0x000fe40000000000 */
[----:B------:R-:W-:-:S07]  /*10a0*/  FSEL R7, R9, -QNAN , P0 ;  /* 0xfff0000009077808 */ /* 0x000fce0000000000 */
.L_x_12:
[----:B------:R-:W-:Y:S05]  /*10b0*/  BSYNC.RECONVERGENT B1 ;  /* 0x0000000000017941 */ /* 0x000fea0003800200 */
.L_x_10:
[----:B------:R-:W0:Y:S01]  /*10c0*/  MUFU.RCP64H R9, 2 ;  /* 0x4000000000097908 */ /* 0x000e220000001800 */
[----:B------:R-:W-:Y:S01]  /*10d0*/  IMAD.MOV.U32 R10, RZ, RZ, 0x0 ;  /* 0x00000000ff0a7424 */ /* 0x000fe200078e00ff */
[----:B------:R-:W-:Y:S01]  /*10e0*/  UMOV UR6, 0x3ae80f1e ;  /* 0x3ae80f1e00067882 */ /* 0x000fe20000000000 */
[----:B------:R-:W-:Y:S01]  /*10f0*/  IMAD.MOV.U32 R11, RZ, RZ, 0x40000000 ;  /* 0x40000000ff0b7424 */ /* 0x000fe200078e00ff */
[----:B------:R-:W-:Y:S01]  /*1100*/  UMOV UR7, 0x3eb1380b ;  /* 0x3eb1380b00077882 */ /* 0x000fe20000000000 */
[----:B------:R-:W-:Y:S01]  /*1110*/  IMAD.MOV.U32 R8, RZ, RZ, RZ ;  /* 0x000000ffff087224 */ /* 0x000fe200078e00ff */
[----:B------:R-:W-:Y:S01]  /*1120*/  UMOV UR10, 0x55555554 ;  /* 0x55555554000a7882 */ /* 0x000fe20000000000 */
[----:B------:R-:W-:Y:S01]  /*1130*/  IMAD.MOV.U32 R14, RZ, RZ, -0x748574fc ;  /* 0x8b7a8b04ff0e7424 */ /* 0x000fe200078e00ff */
[----:B------:R-:W-:Y:S01]  /*1140*/  UMOV UR11, 0x3fb55555 ;  /* 0x3fb55555000b7882 */ /* 0x000fe20000000000 */
[----:B------:R-:W-:Y:S01]  /*1150*/  IMAD.MOV.U32 R15, RZ, RZ, 0x3ed0ee25 ;  /* 0x3ed0ee25ff0f7424 */ /* 0x000fe200078e00ff */
[----:B------:R-:W-:Y:S01]  /*1160*/  BSSY.RECONVERGENT B1, `(.L_x_13) ;  /* 0x0000049000017945 */ /* 0x000fe20003800200 */
[----:B------:R-:W-:-:S02]  /*1170*/  IMAD.MOV.U32 R20, RZ, RZ, -0x105c611 ;  /* 0xfefa39efff147424 */ /* 0x000fc400078e00ff */
[----:B------:R-:W-:Y:S01]  /*1180*/  IMAD.MOV.U32 R21, RZ, RZ, 0x3fe62e42 ;  /* 0x3fe62e42ff157424 */ /* 0x000fe200078e00ff */
[----:B0-----:R-:W-:-:S08]  /*1190*/  DFMA R10, R8, -R10, 1 ;  /* 0x3ff00000080a742b */ /* 0x001fd0000000080a */
[----:B------:R-:W-:-:S08]  /*11a0*/  DFMA R10, R10, R10, R10 ;  /* 0x0000000a0a0a722b */ /* 0x000fd0000000000a */
[----:B------:R-:W-:-:S08]  /*11b0*/  DFMA R8, R8, R10, R8 ;  /* 0x0000000a0808722b */ /* 0x000fd00000000008 */
[----:B------:R-:W-:-:S08]  /*11c0*/  DMUL R10, RZ, R8 ;  /* 0x00000008ff0a7228 */ /* 0x000fd00000000000 */
[----:B------:R-:W-:-:S08]  /*11d0*/  DFMA R10, RZ, R8, R10 ;  /* 0x00000008ff0a722b */ /* 0x000fd0000000000a */
[----:B------:R-:W-:Y:S02]  /*11e0*/  DMUL R12, R10, R10 ;  /* 0x0000000a0a0c7228 */ /* 0x000fe40000000000 */
[----:B------:R-:W-:-:S06]  /*11f0*/  DADD R16, RZ, -R10 ;  /* 0x00000000ff107229 */ /* 0x000fcc000000080a */
[----:B------:R-:W-:Y:S01]  /*1200*/  DFMA R14, R12, UR6, R14 ;  /* 0x000000060c0e7c2b */ /* 0x000fe2000800000e */
[----:B------:R-:W-:Y:S01]  /*1210*/  UMOV UR6, 0x9f02676f ;  /* 0x9f02676f00067882 */ /* 0x000fe20000000000 */
[----:B------:R-:W-:Y:S01]  /*1220*/  UMOV UR7, 0x3ef3b266 ;  /* 0x3ef3b26600077882 */ /* 0x000fe20000000000 */
[----:B------:R-:W-:-:S05]  /*1230*/  DADD R18, R16, R16 ;  /* 0x0000000010127229 */ /* 0x000fca0000000010 */
[----:B------:R-:W-:Y:S01]  /*1240*/  DFMA R14, R12, R14, UR6 ;  /* 0x000000060c0e7e2b */ /* 0x000fe2000800000e */
[----:B------:R-:W-:Y:S01]  /*1250*/  UMOV UR6, 0xa9ab0956 ;  /* 0xa9ab095600067882 */ /* 0x000fe20000000000 */
[----:B------:R-:W-:Y:S01]  /*1260*/  UMOV UR7, 0x3f1745cb ;  /* 0x3f1745cb00077882 */ /* 0x000fe20000000000 */
[----:B------:R-:W-:-:S05]  /*1270*/  DFMA R18, RZ, -R10, R18 ;  /* 0x8000000aff12722b */ /* 0x000fca0000000012 */
[----:B------:R-:W-:Y:S01]  /*1280*/  DFMA R14, R12, R14, UR6 ;  /* 0x000000060c0e7e2b */ /* 0x000fe2000800000e */
[----:B------:R-:W-:Y:S01]  /*1290*/  UMOV UR6, 0x2d1b5154 ;  /* 0x2d1b515400067882 */ /* 0x000fe20000000000 */
[----:B------:R-:W-:Y:S01]  /*12a0*/  UMOV UR7, 0x3f3c71c7 ;  /* 0x3f3c71c700077882 */ /* 0x000fe20000000000 */
[----:B------:R-:W-:Y:S01]  /*12b0*/  DMUL R18, R8, R18 ;  /* 0x0000001208127228 */ /* 0x000fe20000000000 */
[----:B------:R-:W-:Y:S02]  /*12c0*/  IMAD.MOV.U32 R8, RZ, RZ, 0x3b39803f ;  /* 0x3b39803fff087424 */ /* 0x000fe400078e00ff */
[----:B------:R-:W-:Y:S02]  /*12d0*/  IMAD.MOV.U32 R9, RZ, RZ, 0x3c7abc9e ;  /* 0x3c7abc9eff097424 */ /* 0x000fe400078e00ff */
        /* <DEDUP_REMOVED lines=9> */
[----:B------:R-:W-:-:S04]  /*1370*/  DFMA R14, R20, UR6, R10 ;  /* 0x00000006140e7c2b */ /* 0x000fc8000800000a */
[----:B------:R-:W-:Y:S01]  /*1380*/  DFMA R16, R12, R16, UR10 ;  /* 0x0000000a0c107e2b */ /* 0x000fe20008000010 */
[----:B------:R-:W-:Y:S01]  /*1390*/  UMOV UR10, 0x652b82fe ;  /* 0x652b82fe000a7882 */ /* 0x000fe20000000000 */
[----:B------:R-:W-:Y:S02]  /*13a0*/  UMOV UR11, 0x3ff71547 ;  /* 0x3ff71547000b7882 */ /* 0x000fe40000000000 */
[----:B------:R-:W-:-:S04]  /*13b0*/  DFMA R20, -R20, 1, R14 ;  /* 0x3ff000001414782b */ /* 0x000fc8000000010e */
[----:B------:R-:W-:-:S04]  /*13c0*/  DMUL R16, R12, R16 ;  /* 0x000000100c107228 */ /* 0x000fc80000000000 */
[----:B------:R-:W-:-:S04]  /*13d0*/  DADD R20, -R10, R20 ;  /* 0x000000000a147229 */ /* 0x000fc80000000114 */
[----:B------:R-:W-:Y:S01]  /*13e0*/  DFMA R16, R10, R16, R18 ;  /* 0x000000100a10722b */ /* 0x000fe20000000012 */
[----:B------:R-:W-:-:S07]  /*13f0*/  IMAD.MOV.U32 R10, RZ, RZ, 0x1 ;  /* 0x00000001ff0a7424 */ /* 0x000fce00078e00ff */
[----:B------:R-:W-:-:S08]  /*1400*/  DADD R16, R16, -R20 ;  /* 0x0000000010107229 */ /* 0x000fd00000000814 */
[----:B------:R-:W-:Y:S01]  /*1410*/  DFMA R16, R8, UR6, R16 ;  /* 0x0000000608107c2b */ /* 0x000fe20008000010 */
[----:B------:R-:W-:Y:S01]  /*1420*/  UMOV UR6, 0xffda0d24 ;  /* 0xffda0d2400067882 */ /* 0x000fe20000000000 */
[----:B------:R-:W-:-:S06]  /*1430*/  UMOV UR7, 0x3c7777d0 ;  /* 0x3c7777d000077882 */ /* 0x000fcc0000000000 */
[----:B------:R-:W-:-:S08]  /*1440*/  DADD R16, R14, R16 ;  /* 0x000000000e107229 */ /* 0x000fd00000000010 */
[----:B------:R-:W-:-:S08]  /*1450*/  DMUL R22, R16, UR6 ;  /* 0x0000000610167c28 */ /* 0x000fd00008000000 */
[----:B------:R-:W-:-:S06]  /*1460*/  DFMA R22, R16, UR10, R22 ;  /* 0x0000000a10167c2b */ /* 0x000fcc0008000016 */
[----:B------:R-:W0:Y:S02]  /*1470*/  MUFU.RCP64H R11, R23 ;  /* 0x00000017000b7308 */ /* 0x000e240000001800 */
[----:B0-----:R-:W-:-:S08]  /*1480*/  DFMA R8, -R22, R10, 1 ;  /* 0x3ff000001608742b */ /* 0x001fd0000000010a */
[----:B------:R-:W-:Y:S02]  /*1490*/  DFMA R12, R8, R8, R8 ;  /* 0x00000008080c722b */ /* 0x000fe40000000008 */
[----:B------:R-:W-:-:S06]  /*14a0*/  DMUL R8, R6, UR6 ;  /* 0x0000000606087c28 */ /* 0x000fcc0008000000 */
[----:B------:R-:W-:Y:S02]  /*14b0*/  DFMA R12, R10, R12, R10 ;  /* 0x0000000c0a0c722b */ /* 0x000fe4000000000a */
[----:B------:R-:W-:-:S06]  /*14c0*/  DFMA R8, R6, UR10, R8 ;  /* 0x0000000a06087c2b */ /* 0x000fcc0008000008 */
[----:B------:R-:W-:Y:S02]  /*14d0*/  DFMA R6, -R22, R12, 1 ;  /* 0x3ff000001606742b */ /* 0x000fe4000000010c */
[----:B------:R-:W-:-:S06]  /*14e0*/  DMUL R14, R8, 0.5 ;  /* 0x3fe00000080e7828 */ /* 0x000fcc0000000000 */
        /* <DEDUP_REMOVED lines=10> */
[----:B------:R-:W-:Y:S02]  /*1590*/  IMAD.MOV.U32 R13, RZ, RZ, R15 ;  /* 0x000000ffff0d7224 */ /* 0x000fe400078e000f */
[----:B------:R-:W-:Y:S02]  /*15a0*/  IMAD.MOV.U32 R10, RZ, RZ, R22 ;  /* 0x000000ffff0a7224 */ /* 0x000fe400078e0016 */
[----:B------:R-:W-:-:S07]  /*15b0*/  IMAD.MOV.U32 R11, RZ, RZ, R23 ;  /* 0x000000ffff0b7224 */ /* 0x000fce00078e0017 */
[----:B------:R-:W-:Y:S05]  /*15c0*/  CALL.REL.NOINC `($__internal_0_$__cuda_sm20_div_rn_f64_full) ;  /* 0x00000018003c7944 */ /* 0x000fea0003c00000 */
[----:B------:R-:W-:Y:S02]  /*15d0*/  IMAD.MOV.U32 R6, RZ, RZ, R8 ;  /* 0x000000ffff067224 */ /* 0x000fe400078e0008 */
[----:B------:R-:W-:-:S07]  /*15e0*/  IMAD.MOV.U32 R7, RZ, RZ, R9 ;  /* 0x000000ffff077224 */ /* 0x000fce00078e0009 */
.L_x_14:
[----:B------:R-:W-:Y:S05]  /*15f0*/  BSYNC.RECONVERGENT B1 ;  /* 0x0000000000017941 */ /* 0x000fea0003800200 */
.L_x_13:
[----:B------:R-:W-:Y:S01]  /*1600*/  ISETP.GT.AND P0, PT, R7, 0xfffff, PT ;  /* 0x000fffff0700780c */ /* 0x000fe20003f04270 */
[----:B------:R-:W-:Y:S01]  /*1610*/  IMAD.MOV.U32 R8, RZ, RZ, R6 ;  /* 0x000000ffff087224 */ /* 0x000fe200078e0006 */
[----:B------:R-:W-:Y:S01]  /*1620*/  BSSY.RECONVERGENT B1, `(.L_x_15) ;  /* 0x0000051000017945 */ /* 0x000fe20003800200 */
[----:B------:R-:W-:-:S10]  /*1630*/  IMAD.MOV.U32 R9, RZ, RZ, R7 ;  /* 0x000000ffff097224 */ /* 0x000fd400078e0007 */
[----:B------:R-:W-:-:S10]  /*1640*/  @!P0 DMUL R8, R8, 1.80143985094819840000e+16 ;  /* 0x4350000008088828 */ /* 0x000fd40000000000 */
[----:B------:R-:W-:Y:S01]  /*1650*/  @!P0 MOV R7, R9 ;  /* 0x0000000900078202 */ /* 0x000fe20000000f00 */
[----:B------:R-:W-:-:S04]  /*1660*/  @!P0 IMAD.MOV.U32 R6, RZ, RZ, R8 ;  /* 0x000000ffff068224 */ /* 0x000fc800078e0008 */
[----:B------:R-:W-:-:S05]  /*1670*/  VIADD R0, R7, 0xffffffff ;  /* 0xffffffff07007836 */ /* 0x000fca0000000000 */
[----:B------:R-:W-:Y:S01]  /*1680*/  ISETP.GT.U32.AND P1, PT, R0, 0x7feffffe, PT ;  /* 0x7feffffe0000780c */ /* 0x000fe20003f24070 */
[----:B------:R-:W-:Y:S02]  /*1690*/  IMAD.MOV.U32 R0, RZ, RZ, -0x3ff ;  /* 0xfffffc01ff007424 */ /* 0x000fe400078e00ff */
[----:B------:R-:W-:-:S10]  /*16a0*/  @!P0 IMAD.MOV.U32 R0, RZ, RZ, -0x435 ;  /* 0xfffffbcbff008424 */ /* 0x000fd400078e00ff */
[----:B------:R-:W-:Y:S05]  /*16b0*/  @P1 BRA `(.L_x_16) ;  /* 0x0000000400041947 */ /* 0x000fea0003800000 */
[----:B------:R-:W-:Y:S01]  /*16c0*/  LOP3.LUT R8, R7, 0xfffff, RZ, 0xc0, !PT ;  /* 0x000fffff07087812 */ /* 0x000fe200078ec0ff */
[----:B------:R-:W-:Y:S01]  /*16d0*/  IMAD.MOV.U32 R10, RZ, RZ, RZ ;  /* 0x000000ffff0a7224 */ /* 0x000fe200078e00ff */
[----:B------:R-:W-:Y:S01]  /*16e0*/  UMOV UR6, 0x3ae80f1e ;  /* 0x3ae80f1e00067882 */ /* 0x000fe20000000000 */
[----:B------:R-:W-:Y:S01]  /*16f0*/  IMAD.MOV.U32 R18, RZ, RZ, -0x748574fc ;  /* 0x8b7a8b04ff127424 */ /* 0x000fe200078e00ff */
[----:B------:R-:W-:Y:S01]  /*1700*/  LOP3.LUT R9, R8, 0x3ff00000, RZ, 0xfc, !PT ;  /* 0x3ff0000008097812 */ /* 0x000fe200078efcff */
[----:B------:R-:W-:Y:S01]  /*1710*/  IMAD.MOV.U32 R8, RZ, RZ, R6 ;  /* 0x000000ffff087224 */ /* 0x000fe200078e0006 */
[----:B------:R-:W-:Y:S01]  /*1720*/  UMOV UR7, 0x3eb1380b ;  /* 0x3eb1380b00077882 */ /* 0x000fe20000000000 */
[----:B------:R-:W-:Y:S01]  /*1730*/  IMAD.MOV.U32 R19, RZ, RZ, 0x3ed0ee25 ;  /* 0x3ed0ee25ff137424 */ /* 0x000fe200078e00ff */
        /* <DEDUP_REMOVED lines=57> */
.L_x_16:
[----:B------:R-:W-:Y:S01]  /*1ad0*/  IMAD.MOV.U32 R6, RZ, RZ, 0x0 ;  /* 0x00000000ff067424 */ /* 0x000fe200078e00ff */
[----:B------:R-:W-:Y:S01]  /*1ae0*/  LOP3.LUT P0, RZ, R9, 0x7fffffff, RZ, 0xc0, !PT ;  /* 0x7fffffff09ff7812 */ /* 0x000fe2000780c0ff */
[----:B------:R-:W-:-:S06]  /*1af0*/  IMAD.MOV.U32 R7, RZ, RZ, 0x7ff00000 ;  /* 0x7ff00000ff077424 */ /* 0x000fcc00078e00ff */
[----:B------:R-:W-:-:S10]  /*1b00*/  DFMA R6, R8, R6, +INF ;  /* 0x7ff000000806742b */ /* 0x000fd40000000006 */
[----:B------:R-:W-:Y:S02]  /*1b10*/  FSEL R8, R6, RZ, P0 ;  /* 0x000000ff06087208 */ /* 0x000fe40000000000 */
[----:B------:R-:W-:-:S07]  /*1b20*/  FSEL R9, R7, -QNAN , P0 ;  /* 0xfff0000007097808 */ /* 0x000fce0000000000 */
.L_x_17:
[----:B------:R-:W-:Y:S05]  /*1b30*/  BSYNC.RECONVERGENT B1 ;  /* 0x0000000000017941 */ /* 0x000fea0003800200 */
.L_x_15:
[----:B------:R-:W0:Y:S01]  /*1b40*/  MUFU.RCP64H R7, R23 ;  /* 0x0000001700077308 */ /* 0x000e220000001800 */
[----:B------:R-:W-:Y:S01]  /*1b50*/  IMAD.MOV.U32 R6, RZ, RZ, 0x1 ;  /* 0x00000001ff067424 */ /* 0x000fe200078e00ff */
[----:B------:R-:W-:Y:S01]  /*1b60*/  UMOV UR6, 0xffda0d24 ;  /* 0xffda0d2400067882 */ /* 0x000fe20000000000 */
[----:B------:R-:W-:Y:S01]  /*1b70*/  UMOV UR7, 0x3c7777d0 ;  /* 0x3c7777d000077882 */ /* 0x000fe20000000000 */
[----:B------:R-:W-:Y:S03]  /*1b80*/  BSSY.RECONVERGENT B1, `(.L_x_18) ;  /* 0x0000017000017945 */ /* 0x000fe60003800200 */
[----:B0-----:R-:W-:-:S08]  /*1b90*/  DFMA R10, -R22, R6, 1 ;  /* 0x3ff00000160a742b */ /* 0x001fd00000000106 */
[----:B------:R-:W-:-:S08]  /*1ba0*/  DFMA R10, R10, R10, R10 ;  /* 0x0000000a0a0a722b */ /* 0x000fd0000000000a */
[----:B------:R-:W-:Y:S02]  /*1bb0*/  DFMA R10, R6, R10, R6 ;  /* 0x0000000a060a722b */ /* 0x000fe40000000006 */
[----:B------:R-:W-:Y:S01]  /*1bc0*/  DMUL R6, R8, UR6 ;  /* 0x0000000608067c28 */ /* 0x000fe20008000000 */
[----:B------:R-:W-:Y:S01]  /*1bd0*/  UMOV UR6, 0x652b82fe ;  /* 0x652b82fe00067882 */ /* 0x000fe20000000000 */
[----:B------:R-:W-:-:S04]  /*1be0*/  UMOV UR7, 0x3ff71547 ;  /* 0x3ff7154700077882 */ /* 0x000fc80000000000 */
[----:B------:R-:W-:Y:S02]  /*1bf0*/  DFMA R14, -R22, R10, 1 ;  /* 0x3ff00000160e742b */ /* 0x000fe4000000010a */
[----:B------:R-:W-:-:S06]  /*1c00*/  DFMA R12, R8, UR6, R6 ;  /* 0x00000006080c7c2b */ /* 0x000fcc0008000006 */
        /* <DEDUP_REMOVED lines=14> */
.L_x_19:
[----:B------:R-:W-:Y:S05]  /*1cf0*/  BSYNC.RECONVERGENT B1 ;  /* 0x0000000000017941 */ /* 0x000fea0003800200 */
.L_x_18:
[----:B------:R-:W0:Y:S01]  /*1d00*/  LDC R0, c[0x0][0x390] ;  /* 0x0000e400ff007b82 */ /* 0x000e220000000800 */
[----:B------:R-:W-:-:S04]  /*1d10*/  VIADD R11, R5, 0x1 ;  /* 0x00000001050b7836 */ /* 0x000fc80000000000 */
[----:B------:R-:W1:Y:S02]  /*1d20*/  I2F.F64.U32 R8, R11 ;  /* 0x0000000b00087312 */ /* 0x000e640000201800 */
[----:B-1----:R-:W-:Y:S01]  /*1d30*/  DADD R8, R8, -R6 ;  /* 0x0000000008087229 */ /* 0x002fe20000000806 */
[----:B0-----:R-:W-:-:S05]  /*1d40*/  VIADD R0, R0, 0xffffffff ;  /* 0xffffffff00007836 */ /* 0x001fca0000000000 */
[----:B------:R-:W0:Y:S02]  /*1d50*/  F2I.F64.TRUNC R5, R8 ;  /* 0x0000000800057311 */ /* 0x000e24000030d100 */
[----:B------:R-:W-:Y:S01]  /*1d60*/  DADD R6, R8, 1 ;  /* 0x3ff0000008067429 */ /* 0x000fe20000000000 */
[----:B------:R-:W-:-:S05]  /*1d70*/  IABS R10, R0 ;  /* 0x00000000000a7213 */ /* 0x000fca0000000000 */
[----:B------:R-:W1:Y:S01]  /*1d80*/  I2F.RP R14, R10 ;  /* 0x0000000a000e7306 */ /* 0x000e620000209400 */
[----:B0-----:R-:W-:-:S07]  /*1d90*/  IABS R11, R5 ;  /* 0x00000005000b7213 */ /* 0x001fce0000000000 */
[----:B------:R-:W0:Y:S08]  /*1da0*/  F2I.F64.TRUNC R15, R6 ;  /* 0x00000006000f7311 */ /* 0x000e30000030d100 */
[----:B-1----:R-:W1:Y:S01]  /*1db0*/  MUFU.RCP R14, R14 ;  /* 0x0000000e000e7308 */ /* 0x002e620000001000 */
[----:B0-----:R-:W-:Y:S02]  /*1dc0*/  IABS R7, R15 ;  /* 0x0000000f00077213 */ /* 0x001fe40000000000 */
[----:B------:R-:W-:Y:S01]  /*1dd0*/  ISETP.GE.AND P3, PT, R15, RZ, PT ;  /* 0x000000ff0f00720c */ /* 0x000fe20003f66270 */
[----:B-1----:R-:W-:Y:S01]  /*1de0*/  VIADD R12, R14, 0xffffffe ;  /* 0x0ffffffe0e0c7836 */ /* 0x002fe20000000000 */
[----:B------:R-:W-:-:S03]  /*1df0*/  IABS R14, R0 ;  /* 0x00000000000e7213 */ /* 0x000fc60000000000 */
[----:B------:R0:W1:Y:S02]  /*1e00*/  F2I.FTZ.U32.TRUNC.NTZ R13, R12 ;  /* 0x0000000c000d7305 */ /* 0x000064000021f000 */
[----:B0-----:R-:W-:Y:S01]  /*1e10*/  IMAD.MOV.U32 R12, RZ, RZ, RZ ;  /* 0x000000ffff0c7224 */ /* 0x001fe200078e00ff */
[----:B-1----:R-:W-:-:S05]  /*1e20*/  IADD3 R17, PT, PT, RZ, -R13, RZ ;  /* 0x8000000dff117210 */ /* 0x002fca0007ffe0ff */
[----:B------:R-:W-:-:S04]  /*1e30*/  IMAD R17, R17, R10, RZ ;  /* 0x0000000a11117224 */ /* 0x000fc800078e02ff */
[----:B------:R-:W-:-:S04]  /*1e40*/  IMAD.HI.U32 R12, R13, R17, R12 ;  /* 0x000000110d0c7227 */ /* 0x000fc800078e000c */
[----:B------:R-:W-:Y:S02]  /*1e50*/  IMAD.MOV R13, RZ, RZ, -R14 ;  /* 0x000000ffff0d7224 */ /* 0x000fe400078e0a0e */
[----:B------:R-:W-:-:S04]  /*1e60*/  IMAD.HI.U32 R6, R12, R11, RZ ;  /* 0x0000000b0c067227 */ /* 0x000fc800078e00ff */
[----:B------:R-:W-:-:S04]  /*1e70*/  IMAD.HI.U32 R12, R12, R7, RZ ;  /* 0x000000070c0c7227 */ /* 0x000fc800078e00ff */
[-C--:B------:R-:W-:Y:S02]  /*1e80*/  IMAD R11, R6, R13.reuse, R11 ;  /* 0x0000000d060b7224 */ /* 0x080fe400078e020b */
[----:B------:R-:W-:Y:S02]  /*1e90*/  IMAD R13, R12, R13, R7 ;  /* 0x0000000d0c0d7224 */ /* 0x000fe400078e0207 */
[----:B------:R-:W0:Y:S01]  /*1ea0*/  LDC.64 R6, c[0x0][0x388] ;  /* 0x0000e200ff067b82 */ /* 0x000e220000000a00 */
[C---:B------:R-:W-:Y:S02]  /*1eb0*/  ISETP.GT.U32.AND P0, PT, R10.reuse, R11, PT ;  /* 0x0000000b0a00720c */ /* 0x040fe40003f04070 */
[----:B------:R-:W-:-:S11]  /*1ec0*/  ISETP.GT.U32.AND P1, PT, R10, R13, PT ;  /* 0x0000000d0a00720c */ /* 0x000fd60003f24070 */
[--C-:B------:R-:W-:Y:S02]  /*1ed0*/  @!P0 IMAD.IADD R11, R11, 0x1, -R10.reuse ;  /* 0x000000010b0b8824 */ /* 0x100fe400078e0a0a */
[----:B------:R-:W-:Y:S01]  /*1ee0*/  @!P1 IMAD.IADD R13, R13, 0x1, -R10 ;  /* 0x000000010d0d9824 */ /* 0x000fe200078e0a0a */
[----:B------:R-:W-:Y:S02]  /*1ef0*/  ISETP.GE.AND P1, PT, R5, RZ, PT ;  /* 0x000000ff0500720c */ /* 0x000fe40003f26270 */
[C---:B------:R-:W-:Y:S02]  /*1f00*/  ISETP.GT.U32.AND P0, PT, R10.reuse, R11, PT ;  /* 0x0000000b0a00720c */ /* 0x040fe40003f04070 */
[----:B------:R-:W-:-:S11]  /*1f10*/  ISETP.GT.U32.AND P2, PT, R10, R13, PT ;  /* 0x0000000d0a00720c */ /* 0x000fd60003f44070 */
[--C-:B------:R-:W-:Y:S01]  /*1f20*/  @!P0 IMAD.IADD R11, R11, 0x1, -R10.reuse ;  /* 0x000000010b0b8824 */ /* 0x100fe200078e0a0a */
[----:B------:R-:W-:Y:S01]  /*1f30*/  ISETP.NE.AND P0, PT, R0, RZ, PT ;  /* 0x000000ff0000720c */ /* 0x000fe20003f05270 */
[----:B------:R-:W-:Y:S01]  /*1f40*/  @!P2 IMAD.IADD R13, R13, 0x1, -R10 ;  /* 0x000000010d0da824 */ /* 0x000fe200078e0a0a */
[----:B------:R-:W-:Y:S01]  /*1f50*/  LOP3.LUT R0, RZ, R0, RZ, 0x33, !PT ;  /* 0x00000000ff007212 */ /* 0x000fe200078e33ff */
[----:B------:R-:W-:Y:S02]  /*1f60*/  @!P1 IMAD.MOV R11, RZ, RZ, -R11 ;  /* 0x000000ffff0b9224 */ /* 0x000fe400078e0a0b */
[----:B------:R-:W-:-:S03]  /*1f70*/  @!P3 IMAD.MOV R13, RZ, RZ, -R13 ;  /* 0x000000ffff0db224 */ /* 0x000fc600078e0a0d */
[C---:B------:R-:W-:Y:S02]  /*1f80*/  SEL R11, R0.reuse, R11, !P0 ;  /* 0x0000000b000b7207 */ /* 0x040fe40004000000 */
[----:B------:R-:W-:-:S03]  /*1f90*/  SEL R13, R0, R13, !P0 ;  /* 0x0000000d000d7207 */ /* 0x000fc60004000000 */
[----:B0-----:R-:W-:-:S04]  /*1fa0*/  IMAD.WIDE R10, R11, 0x4, R6 ;  /* 0x000000040b0a7825 */ /* 0x001fc800078e0206 */
[----:B------:R-:W-:Y:S01]  /*1fb0*/  IMAD.WIDE R6, R13, 0x4, R6 ;  /* 0x000000040d067825 */ /* 0x000fe200078e0206 */
[----:B------:R0:W5:Y:S04]  /*1fc0*/  LDG.E R5, desc[UR8][R10.64] ;  /* 0x000000080a057981 */ /* 0x000168000c1e1900 */
[----:B------:R1:W5:Y:S01]  /*1fd0*/  LDG.E R0, desc[UR8][R6.64] ;  /* 0x0000000806007981 */ /* 0x000362000c1e1900 */
[----:B------:R-:W-:Y:S01]  /*1fe0*/  BSSY.RECONVERGENT B1, `(.L_x_20) ;  /* 0x0000070000017945 */ /* 0x000fe20003800200 */
[----:B0-----:R-:W-:Y:S01]  /*1ff0*/  LOP3.LUT R11, R9, 0x7fffffff, RZ, 0xc0, !PT ;  /* 0x7fffffff090b7812 */ /* 0x001fe200078ec0ff */
[----:B------:R-:W-:-:S03]  /*2000*/  IMAD.MOV.U32 R10, RZ, RZ, R8 ;  /* 0x000000ffff0a7224 */ /* 0x000fc600078e0008 */
[----:B------:R-:W-:-:S04]  /*2010*/  VIMNMX.U32 R12, PT, PT, R11, 0x3ff00000, !PT ;  /* 0x3ff000000b0c7848 */ /* 0x000fc80007fe0000 */
[----:B------:R-:W-:-:S13]  /*2020*/  ISETP.GE.U32.AND P0, PT, R12, 0x7ff00000, PT ;  /* 0x7ff000000c00780c */ /* 0x000fda0003f06070 */
[----:B-1----:R-:W-:Y:S05]  /*2030*/  @!P0 BRA `(.L_x_21) ;  /* 0x0000000000188947 */ /* 0x002fea0003800000 */
[----:B------:R-:W-:-:S14]  /*2040*/  DSETP.NAN.AND P0, PT, R10, R10, PT ;  /* 0x0000000a0a00722a */ /* 0x000fdc0003f08000 */
[----:B------:R-:W-:Y:S02]  /*2050*/  @!P0 DSETP.NEU.AND P1, PT, R10, +INF , PT ;  /* 0x7ff000000a00842a */ /* 0x000fe40003f2d000 */
[----:B------:R-:W-:-:S06]  /*2060*/  @P0 DADD R6, R8, 1 ;  /* 0x3ff0000008060429 */ /* 0x000fcc0000000000 */
[----:B------:R-:W-:Y:S02]  /*2070*/  @!P0 FSEL R6, R8, RZ, P1 ;  /* 0x000000ff08068208 */ /* 0x000fe40000800000 */
[----:B------:R-:W-:Y:S01]  /*2080*/  @!P0 FSEL R7, R9, -QNAN , P1 ;  /* 0xfff8000009078808 */ /* 0x000fe20000800000 */
[----:B------:R-:W-:Y:S06]  /*2090*/  BRA `(.L_x_22) ;  /* 0x0000000400907947 */ /* 0x000fec0003800000 */
.L_x_21:
[----:B------:R-:W-:Y:S01]  /*20a0*/  DSETP.GE.AND P0, PT, R10, 1, PT ;  /* 0x3ff000000a00742a */ /* 0x000fe20003f06000 */
[----:B------:R-:W-:Y:S02]  /*20b0*/  IMAD.MOV.U32 R6, RZ, RZ, R8 ;  /* 0x000000ffff067224 */ /* 0x000fe400078e0008 */
[----:B------:R-:W-:-:S11]  /*20c0*/  IMAD.MOV.U32 R7, RZ, RZ, R9 ;  /* 0x000000ffff077224 */ /* 0x000fd600078e0009 */
[----:B------:R-:W-:Y:S05]  /*20d0*/  @!P0 BRA `(.L_x_22) ;  /* 0x0000000400808947 */ /* 0x000fea0003800000 */
[----:B------:R-:W-:Y:S01]  /*20e0*/  ISETP.GT.U32.AND P0, PT, R11, 0xfffff, PT ;  /* 0x000fffff0b00780c */ /* 0x000fe20003f04070 */
[----:B------:R-:W-:Y:S01]  /*20f0*/  BSSY.RECONVERGENT B2, `(.L_x_23) ;  /* 0x000001f000027945 */ /* 0x000fe20003800200 */
[----:B------:R-:W-:-:S11]  /*2100*/  SHF.R.U32.HI R7, RZ, 0x14, R11 ;  /* 0x00000014ff077819 */ /* 0x000fd6000001160b */
[----:B------:R-:W-:-:S10]  /*2110*/  @!P0 DMUL R10, R10, 1.80143985094819840000e+16 ;  /* 0x435000000a0a8828 */ /* 0x000fd40000000000 */
[C---:B------:R-:W-:Y:S01]  /*2120*/  @!P0 LEA.HI R6, R11.reuse, R7, RZ, 0xc ;  /* 0x000000070b068211 */ /* 0x040fe200078f60ff */
[----:B------:R-:W-:Y:S01]  /*2130*/  IMAD.MOV.U32 R13, RZ, RZ, R10 ;  /* 0x000000ffff0d7224 */ /* 0x000fe200078e000a */
[----:B------:R-:W-:-:S03]  /*2140*/  LOP3.LUT R14, R11, 0xfffff, RZ, 0xc0, !PT ;  /* 0x000fffff0b0e7812 */ /* 0x000fc600078ec0ff */
[----:B------:R-:W-:Y:S01]  /*2150*/  @!P0 VIADD R7, R6, 0xffffffca ;  /* 0xffffffca06078836 */ /* 0x000fe20000000000 */
[----:B------:R-:W-:Y:S01]  /*2160*/  LOP3.LUT R14, R14, 0x100000, RZ, 0xfc, !PT ;  /* 0x001000000e0e7812 */ /* 0x000fe200078efcff */
[----:B------:R-:W-:Y:S02]  /*2170*/  IMAD.MOV.U32 R6, RZ, RZ, RZ ;  /* 0x000000ffff067224 */ /* 0x000fe400078e00ff */
[----:B------:R-:W-:-:S05]  /*2180*/  VIADD R15, R7, 0xfffffc01 ;  /* 0xfffffc01070f7836 */ /* 0x000fca0000000000 */
[----:B------:R-:W-:-:S04]  /*2190*/  VIMNMX R16, PT, PT, RZ, R15, PT ;  /* 0x0000000fff107248 */ /* 0x000fc80003fe0100 */
[----:B------:R-:W-:-:S05]  /*21a0*/  IADD3 R7, PT, PT, R7, -0x3ff, -R16 ;  /* 0xfffffc0107077810 */ /* 0x000fca0007ffe810 */
[----:B------:R-:W-:-:S05]  /*21b0*/  VIADD R7, R7, 0x1 ;  /* 0x0000000107077836 */ /* 0x000fca0000000000 */
[----:B------:R-:W-:Y:S01]  /*21c0*/  LOP3.LUT P0, R17, R7, 0x3, RZ, 0xc0, !PT ;  /* 0x0000000307117812 */ /* 0x000fe2000780c0ff */
[----:B------:R-:W-:-:S12]  /*21d0*/  IMAD.MOV.U32 R7, RZ, RZ, R15 ;  /* 0x000000ffff077224 */ /* 0x000fd800078e000f */
[----:B------:R-:W-:Y:S05]  /*21e0*/  @!P0 BRA `(.L_x_24) ;  /* 0x00000000003c8947 */ /* 0x000fea0003800000 */
[----:B------:R-:W-:Y:S01]  /*21f0*/  BSSY.RECONVERGENT B3, `(.L_x_24) ;  /* 0x000000e000037945 */ /* 0x000fe20003800200 */
[----:B------:R-:W-:Y:S02]  /*2200*/  IMAD.MOV.U32 R10, RZ, RZ, RZ ;  /* 0x000000ffff0a7224 */ /* 0x000fe400078e00ff */
[----:B------:R-:W-:-:S07]  /*2210*/  IMAD.MOV.U32 R7, RZ, RZ, R15 ;  /* 0x000000ffff077224 */ /* 0x000fce00078e000f */
.L_x_25:
[----:B------:R-:W-:Y:S01]  /*2220*/  VIADD R10, R10, 0x1 ;  /* 0x000000010a0a7836 */ /* 0x000fe20000000000 */
[----:B------:R-:W-:Y:S01]  /*2230*/  IADD3 R12, P0, PT, R13, -R6, RZ ;  /* 0x800000060d0c7210 */ /* 0x000fe20007f1e0ff */
[----:B------:R-:W-:-:S03]  /*2240*/  VIADD R7, R7, 0xffffffff ;  /* 0xffffffff07077836 */ /* 0x000fc60000000000 */
[----:B------:R-:W-:Y:S02]  /*2250*/  ISETP.NE.AND P1, PT, R10, R17, PT ;  /* 0x000000110a00720c */ /* 0x000fe40003f25270 */
[----:B------:R-:W-:-:S04]  /*2260*/  IADD3.X R11, PT, PT, R14, -0x100001, RZ, P0, !PT ;  /* 0xffefffff0e0b7810 */ /* 0x000fc800007fe4ff */
[----:B------:R-:W-:-:S04]  /*2270*/  ISETP.GE.AND P0, PT, R11, RZ, PT ;  /* 0x000000ff0b00720c */ /* 0x000fc80003f06270 */
[----:B------:R-:W-:Y:S02]  /*2280*/  SEL R12, R13, R12, !P0 ;  /* 0x0000000c0d0c7207 */ /* 0x000fe40004000000 */
[----:B------:R-:W-:Y:S02]  /*2290*/  SEL R11, R14, R11, !P0 ;  /* 0x0000000b0e0b7207 */ /* 0x000fe40004000000 */
[C---:B------:R-:W-:Y:S02]  /*22a0*/  SHF.L.U32 R13, R12.reuse, 0x1, RZ ;  /* 0x000000010c0d7819 */ /* 0x040fe400000006ff */
[----:B------:R-:W-:Y:S01]  /*22b0*/  SHF.L.U64.HI R14, R12, 0x1, R11 ;  /* 0x000000010c0e7819 */ /* 0x000fe2000001020b */
[----:B------:R-:W-:Y:S06]  /*22c0*/  @P1 BRA `(.L_x_25) ;  /* 0xfffffffc00d41947 */ /* 0x000fec000383ffff */
[----:B------:R-:W-:Y:S05]  /*22d0*/  BSYNC.RECONVERGENT B3 ;  /* 0x0000000000037941 */ /* 0x000fea0003800200 */
.L_x_24:
[----:B------:R-:W-:Y:S05]  /*22e0*/  BSYNC.RECONVERGENT B2 ;  /* 0x0000000000027941 */ /* 0x000fea0003800200 */
.L_x_23:
[----:B------:R-:W-:Y:S01]  /*22f0*/  IMAD.IADD R10, R15, 0x1, -R16 ;  /* 0x000000010f0a7824 */ /* 0x000fe200078e0a10 */
[----:B------:R-:W-:Y:S04]  /*2300*/  BSSY.RECONVERGENT B2, `(.L_x_26) ;  /* 0x0000025000027945 */ /* 0x000fe80003800200 */
[----:B------:R-:W-:-:S13]  /*2310*/  ISETP.GE.U32.AND P0, PT, R10, 0x3, PT ;  /* 0x000000030a00780c */ /* 0x000fda0003f06070 */
[----:B------:R-:W-:Y:S05]  /*2320*/  @!P0 BRA `(.L_x_27) ;  /* 0x0000000000888947 */ /* 0x000fea0003800000 */
[----:B------:R-:W-:Y:S01]  /*2330*/  BSSY.RECONVERGENT B3, `(.L_x_28) ;  /* 0x0000020000037945 */ /* 0x000fe20003800200 */
.L_x_29:
[----:B------:R-:W-:Y:S02]  /*2340*/  IADD3 R10, P0, PT, R13, -R6, RZ ;  /* 0x800000060d0a7210 */ /* 0x000fe40007f1e0ff */
[C---:B------:R-:W-:Y:S01]  /*2350*/  ISETP.GT.AND P1, PT, R7.reuse, 0x3, PT ;  /* 0x000000030700780c */ /* 0x040fe20003f24270 */
[----:B------:R-:W-:Y:S01]  /*2360*/  VIADD R7, R7, 0xfffffffc ;  /* 0xfffffffc07077836 */ /* 0x000fe20000000000 */
[----:B------:R-:W-:-:S04]  /*2370*/  IADD3.X R11, PT, PT, R14, -0x100001, RZ, P0, !PT ;  /* 0xffefffff0e0b7810 */ /* 0x000fc800007fe4ff */
[----:B------:R-:W-:-:S04]  /*2380*/  ISETP.GE.AND P0, PT, R11, RZ, PT ;  /* 0x000000ff0b00720c */ /* 0x000fc80003f06270 */
[----:B------:R-:W-:Y:S02]  /*2390*/  SEL R10, R13, R10, !P0 ;  /* 0x0000000a0d0a7207 */ /* 0x000fe40004000000 */
[----:B------:R-:W-:-:S03]  /*23a0*/  SEL R11, R14, R11, !P0 ;  /* 0x0000000b0e0b7207 */ /* 0x000fc60004000000 */
[C---:B------:R-:W-:Y:S01]  /*23b0*/  IMAD.SHL.U32 R13, R10.reuse, 0x2, RZ ;  /* 0x000000020a0d7824 */ /* 0x040fe200078e00ff */
[----:B------:R-:W-:-:S04]  /*23c0*/  SHF.L.U64.HI R12, R10, 0x1, R11 ;  /* 0x000000010a0c7819 */ /* 0x000fc8000001020b */
[----:B------:R-:W-:-:S04]  /*23d0*/  IADD3 R10, P0, PT, R13, -R6, RZ ;  /* 0x800000060d0a7210 */ /* 0x000fc80007f1e0ff */
        /* <DEDUP_REMOVED lines=19> */
[----:B------:R-:W-:Y:S01]  /*2510*/  SHF.L.U64.HI R14, R10, 0x1, R11 ;  /* 0x000000010a0e7819 */ /* 0x000fe2000001020b */
[----:B------:R-:W-:Y:S06]  /*2520*/  @P1 BRA `(.L_x_29) ;  /* 0xfffffffc00841947 */ /* 0x000fec000383ffff */
[----:B------:R-:W-:Y:S05]  /*2530*/  BSYNC.RECONVERGENT B3 ;  /* 0x0000000000037941 */ /* 0x000fea0003800200 */
.L_x_28:
[----:B------:R-:W-:-:S07]  /*2540*/  IMAD.MOV.U32 R12, RZ, RZ, R10 ;  /* 0x000000ffff0c7224 */ /* 0x000fce00078e000a */
.L_x_27:
[----:B------:R-:W-:Y:S05]  /*2550*/  BSYNC.RECONVERGENT B2 ;  /* 0x0000000000027941 */ /* 0x000fea0003800200 */
.L_x_26:
[----:B------:R-:W-:Y:S01]  /*2560*/  LOP3.LUT R11, R11, 0x7fffffff, RZ, 0xc0, !PT ;  /* 0x7fffffff0b0b7812 */ /* 0x000fe200078ec0ff */
[----:B------:R-:W-:Y:S01]  /*2570*/  BSSY.RECONVERGENT B2, `(.L_x_30) ;  /* 0x0000014000027945 */ /* 0x000fe20003800200 */
[----:B------:R-:W-:Y:S01]  /*2580*/  ISETP.NE.U32.AND P0, PT, R12, RZ, PT ;  /* 0x000000ff0c00720c */ /* 0x000fe20003f05070 */
[----:B------:R-:W-:Y:S02]  /*2590*/  IMAD.MOV.U32 R13, RZ, RZ, RZ ;  /* 0x000000ffff0d7224 */ /* 0x000fe400078e00ff */
[----:B------:R-:W-:Y:S01]  /*25a0*/  IMAD.MOV.U32 R15, RZ, RZ, RZ ;  /* 0x000000ffff0f7224 */ /* 0x000fe200078e00ff */
[----:B------:R-:W-:-:S13]  /*25b0*/  ISETP.NE.AND.EX P0, PT, R11, RZ, PT, P0 ;  /* 0x000000ff0b00720c */ /* 0x000fda0003f05300 */
[----:B------:R-:W-:Y:S05]  /*25c0*/  @!P0 BRA `(.L_x_31) ;  /* 0x0000000000388947 */ /* 0x000fea0003800000 */
[----:B------:R-:W-:-:S06]  /*25d0*/  IMAD.MOV.U32 R10, RZ, RZ, R12 ;  /* 0x000000ffff0a7224 */ /* 0x000fcc00078e000c */
[----:B------:R-:W-:-:S10]  /*25e0*/  DMUL R6, R10, 1.80143985094819840000e+16 ;  /* 0x435000000a067828 */ /* 0x000fd40000000000 */
[----:B------:R-:W-:-:S04]  /*25f0*/  SHF.R.U32.HI R6, RZ, 0x14, R7 ;  /* 0x00000014ff067819 */ /* 0x000fc80000011607 */
[----:B------:R-:W-:-:S04]  /*2600*/  IADD3 R7, PT, PT, -R6, 0x37, RZ ;  /* 0x0000003706077810 */ /* 0x000fc80007ffe1ff */
[----:B------:R-:W-:Y:S02]  /*2610*/  IADD3 R10, PT, PT, -R7, 0x3ff, RZ ;  /* 0x000003ff070a7810 */ /* 0x000fe40007ffe1ff */
[-C--:B------:R-:W-:Y:S02]  /*2620*/  SHF.L.U64.HI R11, R12, R7.reuse, R11 ;  /* 0x000000070c0b7219 */ /* 0x080fe4000001020b */
[----:B------:R-:W-:Y:S02]  /*2630*/  ISETP.GT.AND P0, PT, R10, RZ, PT ;  /* 0x000000ff0a00720c */ /* 0x000fe40003f04270 */
[----:B------:R-:W-:-:S11]  /*2640*/  SHF.L.U32 R7, R12, R7, RZ ;  /* 0x000000070c077219 */ /* 0x000fd600000006ff */
[----:B------:R-:W-:-:S04]  /*2650*/  @!P0 IADD3 R6, PT, PT, -R10, 0x1, RZ ;  /* 0x000000010a068810 */ /* 0x000fc80007ffe1ff */
[-CC-:B------:R-:W-:Y:S02]  /*2660*/  @!P0 SHF.R.U64 R13, R7, R6.reuse, R11.reuse ;  /* 0x00000006070d8219 */ /* 0x180fe4000000120b */
[----:B------:R-:W-:Y:S01]  /*2670*/  @P0 IADD3 R13, P1, PT, RZ, R7, RZ ;  /* 0x00000007ff0d0210 */ /* 0x000fe20007f3e0ff */
[----:B------:R-:W-:Y:S01]  /*2680*/  @P0 VIADD R7, R10, 0xffffffff ;  /* 0xffffffff0a070836 */ /* 0x000fe20000000000 */
[----:B------:R-:W-:-:S03]  /*2690*/  @!P0 SHF.R.U32.HI R15, RZ, R6, R11 ;  /* 0x00000006ff0f8219 */ /* 0x000fc6000001160b */
[----:B------:R-:W-:-:S08]  /*26a0*/  @P0 IMAD.U32.X R15, R7, 0x100000, R11, P1 ;  /* 0x00100000070f0824 */ /* 0x000fd000008e040b */
.L_x_31:
[----:B------:R-:W-:Y:S05]  /*26b0*/  BSYNC.RECONVERGENT B2 ;  /* 0x0000000000027941 */ /* 0x000fea0003800200 */
.L_x_30:
[----:B------:R-:W-:Y:S01]  /*26c0*/  LOP3.LUT R7, R15, 0x80000000, R9, 0xb8, !PT ;  /* 0x800000000f077812 */ /* 0x000fe200078eb809 */
[----:B------:R-:W-:-:S07]  /*26d0*/  IMAD.MOV.U32 R6, RZ, RZ, R13 ;  /* 0x000000ffff067224 */ /* 0x000fce00078e000d */
.L_x_22:
[----:B------:R-:W-:Y:S05]  /*26e0*/  BSYNC.RECONVERGENT B1 ;  /* 0x0000000000017941 */ /* 0x000fea0003800200 */
.L_x_20:
[----:B-----5:R-:W-:Y:S01]  /*26f0*/  LOP3.LUT R12, R5, 0xff, RZ, 0xc0, !PT ;  /* 0x000000ff050c7812 */ /* 0x020fe200078ec0ff */
[----:B------:R-:W-:Y:S01]  /*2700*/  DADD R14, -R6, 1 ;  /* 0x3ff00000060e7429 */ /* 0x000fe20000000100 */
[--C-:B------:R-:W-:Y:S02]  /*2710*/  SHF.R.U32.HI R8, RZ, 0x10, R5.reuse ;  /* 0x00000010ff087819 */ /* 0x100fe40000011605 */
[----:B------:R-:W-:Y:S02]  /*2720*/  SHF.R.U32.HI R5, RZ, 0x8, R5 ;  /* 0x00000008ff057819 */ /* 0x000fe40000011605 */
[----:B------:R-:W-:Y:S01]  /*2730*/  LOP3.LUT R16, R8, 0xff, RZ, 0xc0, !PT ;  /* 0x000000ff08107812 */ /* 0x000fe200078ec0ff */
[----:B------:R-:W0:Y:S01]  /*2740*/  I2F.F64.U32 R12, R12 ;  /* 0x0000000c000c7312 */ /* 0x000e220000201800 */
[----:B------:R-:W-:Y:S02]  /*2750*/  SHF.R.U32.HI R8, RZ, 0x10, R0 ;  /* 0x00000010ff087819 */ /* 0x000fe40000011600 */
[----:B------:R-:W-:-:S02]  /*2760*/  LOP3.LUT R5, R5, 0xff, RZ, 0xc0, !PT ;  /* 0x000000ff05057812 */ /* 0x000fc400078ec0ff */
[----:B------:R-:W-:Y:S02]  /*2770*/  LOP3.LUT R10, R0, 0xff, RZ, 0xc0, !PT ;  /* 0x000000ff000a7812 */ /* 0x000fe400078ec0ff */
[----:B------:R-:W-:Y:S01]  /*2780*/  LOP3.LUT R8, R8, 0xff, RZ, 0xc0, !PT ;  /* 0x000000ff08087812 */ /* 0x000fe200078ec0ff */
[----:B------:R-:W1:Y:S01]  /*2790*/  I2F.F64.U32 R16, R16 ;  /* 0x0000001000107312 */ /* 0x000e620000201800 */
[----:B------:R-:W-:-:S04]  /*27a0*/  SHF.R.U32.HI R0, RZ, 0x8, R0 ;  /* 0x00000008ff007819 */ /* 0x000fc80000011600 */
[----:B------:R-:W-:Y:S01]  /*27b0*/  LOP3.LUT R0, R0, 0xff, RZ, 0xc0, !PT ;  /* 0x000000ff00007812 */ /* 0x000fe200078ec0ff */
[C---:B0-----:R-:W-:Y:S02]  /*27c0*/  DMUL R20, R14.reuse, R12 ;  /* 0x0000000c0e147228 */ /* 0x041fe40000000000 */
[----:B------:R-:W0:Y:S01]  /*27d0*/  I2F.F64.U32 R18, R5 ;  /* 0x0000000500127312 */ /* 0x000e220000201800 */
[----:B-1----:R-:W-:-:S07]  /*27e0*/  DMUL R16, R14, R16 ;  /* 0x000000100e107228 */ /* 0x002fce0000000000 */
[----:B------:R-:W1:Y:S01]  /*27f0*/  I2F.F64.U32 R10, R10 ;  /* 0x0000000a000a7312 */ /* 0x000e620000201800 */
[----:B0-----:R-:W-:-:S07]  /*2800*/  DMUL R18, R14, R18 ;  /* 0x000000120e127228 */ /* 0x001fce0000000000 */
[----:B------:R-:W0:Y:S01]  /*2810*/  I2F.F64.U32 R8, R8 ;  /* 0x0000000800087312 */ /* 0x000e220000201800 */
[----:B-1----:R-:W-:-:S07]  /*2820*/  DFMA R10, R10, R6, R20 ;  /* 0x000000060a0a722b */ /* 0x002fce0000000014 */
[----:B------:R-:W1:Y:S01]  /*2830*/  I2F.F64.U32 R12, R0 ;  /* 0x00000000000c7312 */ /* 0x000e620000201800 */
[----:B0-----:R-:W-:-:S07]  /*2840*/  DFMA R8, R8, R6, R16 ;  /* 0x000000060808722b */ /* 0x001fce0000000010 */
[----:B------:R-:W-:Y:S01]  /*2850*/  F2I.F64.TRUNC R11, R10 ;  /* 0x0000000a000b7311 */ /* 0x000fe2000030d100 */
[----:B-1----:R-:W-:-:S07]  /*2860*/  DFMA R12, R12, R6, R18 ;  /* 0x000000060c0c722b */ /* 0x002fce0000000012 */
[----:B------:R-:W0:Y:S08]  /*2870*/  F2I.F64.TRUNC R8, R8 ;  /* 0x0000000800087311 */ /* 0x000e30000030d100 */
[----:B------:R-:W1:Y:S01]  /*2880*/  F2I.F64.TRUNC R12, R12 ;  /* 0x0000000c000c7311 */ /* 0x000e62000030d100 */
[----:B0-----:R-:W-:-:S04]  /*2890*/  IMAD R5, R8, 0x10000, R11 ;  /* 0x0001000008057824 */ /* 0x001fc800078e020b */
[----:B-1----:R-:W-:-:S04]  /*28a0*/  IMAD R5, R12, 0x100, R5 ;  /* 0x000001000c057824 */ /* 0x002fc800078e0205 */
[----:B------:R-:W-:-:S07]  /*28b0*/  VIADD R0, R5, 0xff000000 ;  /* 0xff00000005007836 */ /* 0x000fce0000000000 */
.L_x_8:
[----:B0-----:R-:W-:Y:S05]  /*28c0*/  BSYNC.RECONVERGENT B0 ;  /* 0x0000000000007941 */ /* 0x001fea0003800200 */
.L_x_6:
[----:B------:R-:W0:Y:S02]  /*28d0*/  LDCU UR6, c[0x0][0x3d4] ;  /* 0x00007a80ff0677ac */ /* 0x000e240008000800 */
[----:B0-----:R-:W-:-:S05]  /*28e0*/  VIADD R6, R3, UR6 ;  /* 0x0000000603067c36 */ /* 0x001fca0008000000 */
[----:B------:R-:W-:-:S13]  /*28f0*/  ISETP.GE.U32.AND P0, PT, R3, R6, PT ;  /* 0x000000060300720c */ /* 0x000fda0003f06070 */
[----:B------:R-:W-:Y:S05]  /*2900*/  @P0 EXIT ;  /* 0x000000000000094d */ /* 0x000fea0003800000 */
[----:B------:R-:W-:Y:S02]  /*2910*/  ULOP3.LUT UR7, UR6, 0x7, URZ, 0xc0, !UPT ;  /* 0x0000000706077892 */ /* 0x000fe4000f8ec0ff */
[----:B------:R-:W-:Y:S01]  /*2920*/  VIADD R5, R2, UR6 ;  /* 0x0000000602057c36 */ /* 0x000fe20008000000 */
[----:B------:R-:W-:Y:S01]  /*2930*/  ULOP3.LUT UR10, UR6, 0x3, URZ, 0xc0, !UPT ;  /* 0x00000003060a7892 */ /* 0x000fe2000f8ec0ff */
[----:B------:R-:W-:Y:S01]  /*2940*/  IMAD R7, R4, UR5, RZ ;  /* 0x0000000504077c24 */ /* 0x000fe2000f8e02ff */
[----:B------:R-:W-:Y:S02]  /*2950*/  UIADD3 UR4, UPT, UPT, UR7, -0x1, URZ ;  /* 0xffffffff07047890 */ /* 0x000fe4000fffe0ff */
[----:B------:R-:W-:Y:S01]  /*2960*/  ISETP.GE.U32.AND P0, PT, R2, R5, PT ;  /* 0x000000050200720c */ /* 0x000fe20003f06070 */
[----:B------:R-:W-:Y:S02]  /*2970*/  ULOP3.LUT UR6, UR6, 0xfffffff8, URZ, 0xc0, !UPT ;  /* 0xfffffff806067892 */ /* 0x000fe4000f8ec0ff */
[----:B------:R-:W-:-:S11]  /*2980*/  UISETP.GE.U32.AND UP0, UPT, UR4, 0x3, UPT ;  /* 0x000000030400788c */ /* 0x000fd6000bf06070 */
.L_x_38:
[----:B------:R-:W-:Y:S04]  /*2990*/  BSSY.RECONVERGENT B0, `(.L_x_32) ;  /* 0x000004e000007945 */ /* 0x000fe80003800200 */
[----:B0123--:R-:W-:Y:S05]  /*29a0*/  @P0 BRA `(.L_x_33) ;  /* 0x0000000400300947 */ /* 0x00ffea0003800000 */
[----:B------:R-:W0:Y:S01]  /*29b0*/  LDCU UR4, c[0x0][0x3d4] ;  /* 0x00007a80ff0477ac */ /* 0x000e220008000800 */
[----:B------:R-:W-:Y:S02]  /*29c0*/  IMAD R8, R3, UR5, RZ ;  /* 0x0000000503087c24 */ /* 0x000fe4000f8e02ff */
[----:B------:R-:W-:Y:S01]  /*29d0*/  IMAD.MOV.U32 R9, RZ, RZ, R2 ;  /* 0x000000ffff097224 */ /* 0x000fe200078e0002 */
[----:B------:R-:W-:Y:S02]  /*29e0*/  UISETP.NE.AND UP1, UPT, UR7, URZ, UPT ;  /* 0x000000ff0700728c */ /* 0x000fe4000bf25270 */
[----:B0-----:R-:W-:-:S09]  /*29f0*/  UISETP.GE.U32.AND UP2, UPT, UR4, 0x8, UPT ;  /* 0x000000080400788c */ /* 0x001fd2000bf46070 */
[----:B------:R-:W-:Y:S05]  /*2a00*/  BRA.U !UP2, `(.L_x_34) ;  /* 0x000000010a807547 */ /* 0x000fea000b800000 */
[----:B------:R-:W0:Y:S01]  /*2a10*/  LDC.64 R4, c[0x0][0x380] ;  /* 0x0000e000ff047b82 */ /* 0x000e220000000a00 */
[----:B------:R-:W-:Y:S01]  /*2a20*/  IMAD.MOV.U32 R9, RZ, RZ, R2 ;  /* 0x000000ffff097224 */ /* 0x000fe200078e0002 */
[----:B------:R-:W-:-:S06]  /*2a30*/  UMOV UR4, URZ ;  /* 0x000000ff00047c82 */ /* 0x000fcc0008000000 */
.L_x_35:
[----:B------:R-:W-:Y:S01]  /*2a40*/  IMAD.IADD R13, R8, 0x1, R9 ;  /* 0x00000001080d7824 */ /* 0x000fe200078e0209 */
[----:B------:R-:W-:Y:S01]  /*2a50*/  UIADD3 UR4, UPT, UPT, UR4, 0x8, URZ ;  /* 0x0000000804047890 */ /* 0x000fe2000fffe0ff */
[----:B------:R-:W-:Y:S02]  /*2a60*/  VIADD R9, R9, 0x8 ;  /* 0x0000000809097836 */ /* 0x000fe40000000000 */
[C---:B------:R-:W-:Y:S01]  /*2a70*/  VIADD R12, R13.reuse, 0x2 ;  /* 0x000000020d0c7836 */ /* 0x040fe20000000000 */
[C---:B-1----:R-:W-:Y:S01]  /*2a80*/  IADD3 R10, PT, PT, R13.reuse, 0x1, RZ ;  /* 0x000000010d0a7810 */ /* 0x042fe20007ffe0ff */
[C---:B------:R-:W-:Y:S01]  /*2a90*/  VIADD R14, R13.reuse, 0x5 ;  /* 0x000000050d0e7836 */ /* 0x040fe20000000000 */
[CC--:B------:R-:W-:Y:S01]  /*2aa0*/  ISETP.GE.U32.AND P6, PT, R13.reuse, R7.reuse, PT ;  /* 0x000000070d00720c */ /* 0x0c0fe20003fc6070 */
[----:B------:R-:W-:Y:S01]  /*2ab0*/  UISETP.NE.AND UP2, UPT, UR4, UR6, UPT ;  /* 0x000000060400728c */ /* 0x000fe2000bf45270 */
[-C--:B------:R-:W-:Y:S01]  /*2ac0*/  ISETP.GE.U32.AND P1, PT, R10, R7.reuse, PT ;  /* 0x000000070a00720c */ /* 0x080fe20003f26070 */
[C---:B------:R-:W-:Y:S01]  /*2ad0*/  VIADD R10, R13.reuse, 0x3 ;  /* 0x000000030d0a7836 */ /* 0x040fe20000000000 */
[-C--:B------:R-:W-:Y:S01]  /*2ae0*/  ISETP.GE.U32.AND P2, PT, R12, R7.reuse, PT ;  /* 0x000000070c00720c */ /* 0x080fe20003f46070 */
[C---:B------:R-:W-:Y:S01]  /*2af0*/  VIADD R12, R13.reuse, 0x4 ;  /* 0x000000040d0c7836 */ /* 0x040fe20000000000 */
[-C--:B------:R-:W-:Y:S01]  /*2b00*/  ISETP.GE.U32.AND P5, PT, R14, R7.reuse, PT ;  /* 0x000000070e00720c */ /* 0x080fe20003fa6070 */
[C---:B------:R-:W-:Y:S01]  /*2b10*/  VIADD R14, R13.reuse, 0x7 ;  /* 0x000000070d0e7836 */ /* 0x040fe20000000000 */
[-C--:B------:R-:W-:Y:S01]  /*2b20*/  ISETP.GE.U32.AND P3, PT, R10, R7.reuse, PT ;  /* 0x000000070a00720c */ /* 0x080fe20003f66070 */
[----:B0-----:R-:W-:Y:S01]  /*2b30*/  IMAD.WIDE R10, R13, 0x4, R4 ;  /* 0x000000040d0a7825 */ /* 0x001fe200078e0204 */
[----:B------:R-:W-:-:S03]  /*2b40*/  ISETP.GE.U32.AND P4, PT, R12, R7, PT ;  /* 0x000000070c00720c */ /* 0x000fc60003f86070 */
[----:B------:R-:W-:Y:S01]  /*2b50*/  VIADD R12, R13, 0x6 ;  /* 0x000000060d0c7836 */ /* 0x000fe20000000000 */
[----:B------:R1:W-:Y:S04]  /*2b60*/  @!P6 STG.E desc[UR8][R10.64], R0 ;  /* 0x000000000a00e986 */ /* 0x0003e8000c101908 */
[----:B------:R1:W-:Y:S01]  /*2b70*/  @!P1 STG.E desc[UR8][R10.64+0x4], R0 ;  /* 0x000004000a009986 */ /* 0x0003e2000c101908 */
[-C--:B------:R-:W-:Y:S02]  /*2b80*/  ISETP.GE.U32.AND P6, PT, R12, R7.reuse, PT ;  /* 0x000000070c00720c */ /* 0x080fe40003fc6070 */
[----:B------:R-:W-:Y:S01]  /*2b90*/  ISETP.GE.U32.AND P1, PT, R14, R7, PT ;  /* 0x000000070e00720c */ /* 0x000fe20003f26070 */
[----:B------:R1:W-:Y:S04]  /*2ba0*/  @!P2 STG.E desc[UR8][R10.64+0x8], R0 ;  /* 0x000008000a00a986 */ /* 0x0003e8000c101908 */
[----:B------:R1:W-:Y:S04]  /*2bb0*/  @!P3 STG.E desc[UR8][R10.64+0xc], R0 ;  /* 0x00000c000a00b986 */ /* 0x0003e8000c101908 */
[----:B------:R1:W-:Y:S04]  /*2bc0*/  @!P4 STG.E desc[UR8][R10.64+0x10], R0 ;  /* 0x000010000a00c986 */ /* 0x0003e8000c101908 */
[----:B------:R1:W-:Y:S04]  /*2bd0*/  @!P5 STG.E desc[UR8][R10.64+0x14], R0 ;  /* 0x000014000a00d986 */ /* 0x0003e8000c101908 */
[----:B------:R1:W-:Y:S04]  /*2be0*/  @!P6 STG.E desc[UR8][R10.64+0x18], R0 ;  /* 0x000018000a00e986 */ /* 0x0003e8000c101908 */
[----:B------:R1:W-:Y:S01]  /*2bf0*/  @!P1 STG.E desc[UR8][R10.64+0x1c], R0 ;  /* 0x00001c000a009986 */ /* 0x0003e2000c101908 */
[----:B------:R-:W-:Y:S05]  /*2c00*/  BRA.U UP2, `(.L_x_35) ;  /* 0xfffffffd028c7547 */ /* 0x000fea000b83ffff */
.L_x_34:
[----:B------:R-:W-:Y:S05]  /*2c10*/  BRA.U !UP1, `(.L_x_33) ;  /* 0x0000000109947547 */ /* 0x000fea000b800000 */
[----:B------:R-:W-:Y:S01]  /*2c20*/  UISETP.NE.AND UP1, UPT, UR10, URZ, UPT ;  /* 0x000000ff0a00728c */ /* 0x000fe2000bf25270 */
[----:B------:R-:W-:Y:S10]  /*2c30*/  BRA.U !UP0, `(.L_x_36) ;  /* 0x00000001083c7547 */ /* 0x000ff4000b800000 */
[----:B------:R-:W0:Y:S01]  /*2c40*/  LDC.64 R4, c[0x0][0x380] ;  /* 0x0000e000ff047b82 */ /* 0x000e220000000a00 */
[----:B-1----:R-:W-:Y:S02]  /*2c50*/  IMAD.IADD R11, R8, 0x1, R9 ;  /* 0x00000001080b7824 */ /* 0x002fe400078e0209 */
[----:B------:R-:W-:Y:S02]  /*2c60*/  VIADD R9, R9, 0x4 ;  /* 0x0000000409097836 */ /* 0x000fe40000000000 */
[C---:B------:R-:W-:Y:S01]  /*2c70*/  VIADD R10, R11.reuse, 0x1 ;  /* 0x000000010b0a7836 */ /* 0x040fe20000000000 */
[CC--:B------:R-:W-:Y:S01]  /*2c80*/  ISETP.GE.U32.AND P1, PT, R11.reuse, R7.reuse, PT ;  /* 0x000000070b00720c */ /* 0x0c0fe20003f26070 */
[C---:B------:R-:W-:Y:S02]  /*2c90*/  VIADD R12, R11.reuse, 0x2 ;  /* 0x000000020b0c7836 */ /* 0x040fe40000000000 */
[----:B------:R-:W-:Y:S01]  /*2ca0*/  VIADD R14, R11, 0x3 ;  /* 0x000000030b0e7836 */ /* 0x000fe20000000000 */
[----:B------:R-:W-:-:S02]  /*2cb0*/  ISETP.GE.U32.AND P2, PT, R10, R7, PT ;  /* 0x000000070a00720c */ /* 0x000fc40003f46070 */
[-C--:B------:R-:W-:Y:S02]  /*2cc0*/  ISETP.GE.U32.AND P3, PT, R12, R7.reuse, PT ;  /* 0x000000070c00720c */ /* 0x080fe40003f66070 */
[----:B------:R-:W-:Y:S01]  /*2cd0*/  ISETP.GE.U32.AND P4, PT, R14, R7, PT ;  /* 0x000000070e00720c */ /* 0x000fe20003f86070 */
[----:B0-----:R-:W-:-:S05]  /*2ce0*/  IMAD.WIDE R4, R11, 0x4, R4 ;  /* 0x000000040b047825 */ /* 0x001fca00078e0204 */
[----:B------:R0:W-:Y:S04]  /*2cf0*/  @!P1 STG.E desc[UR8][R4.64], R0 ;  /* 0x0000000004009986 */ /* 0x0001e8000c101908 */
[----:B------:R0:W-:Y:S04]  /*2d00*/  @!P2 STG.E desc[UR8][R4.64+0x4], R0 ;  /* 0x000004000400a986 */ /* 0x0001e8000c101908 */
[----:B------:R0:W-:Y:S04]  /*2d10*/  @!P3 STG.E desc[UR8][R4.64+0x8], R0 ;  /* 0x000008000400b986 */ /* 0x0001e8000c101908 */
[----:B------:R0:W-:Y:S02]  /*2d20*/  @!P4 STG.E desc[UR8][R4.64+0xc], R0 ;  /* 0x00000c000400c986 */ /* 0x0001e4000c101908 */
.L_x_36:
[----:B------:R-:W-:Y:S05]  /*2d30*/  BRA.U !UP1, `(.L_x_33) ;  /* 0x00000001094c7547 */ /* 0x000fea000b800000 */
[----:B------:R-:W2:Y:S01]  /*2d40*/  LDCU UR4, c[0x0][0x3d4] ;  /* 0x00007a80ff0477ac */ /* 0x000ea20008000800 */
[----:B------:R-:W-:Y:S02]  /*2d50*/  UISETP.NE.AND UP1, UPT, UR10, 0x1, UPT ;  /* 0x000000010a00788c */ /* 0x000fe4000bf25270 */
[----:B--2---:R-:W-:-:S07]  /*2d60*/  ULOP3.LUT UP2, URZ, UR4, 0x1, URZ, 0xc0, !UPT ;  /* 0x0000000104ff7892 */ /* 0x004fce000f84c0ff */
[----:B------:R-:W-:Y:S05]  /*2d70*/  BRA.U !UP1, `(.L_x_37) ;  /* 0x0000000109247547 */ /* 0x000fea000b800000 */
[----:B0-----:R-:W0:Y:S01]  /*2d80*/  LDC.64 R4, c[0x0][0x380] ;  /* 0x0000e000ff047b82 */ /* 0x001e220000000a00 */
[----:B-1----:R-:W-:Y:S02]  /*2d90*/  IMAD.IADD R11, R8, 0x1, R9 ;  /* 0x00000001080b7824 */ /* 0x002fe400078e0209 */
[----:B------:R-:W-:Y:S02]  /*2da0*/  VIADD R9, R9, 0x2 ;  /* 0x0000000209097836 */ /* 0x000fe40000000000 */
[C---:B------:R-:W-:Y:S01]  /*2db0*/  VIADD R10, R11.reuse, 0x1 ;  /* 0x000000010b0a7836 */ /* 0x040fe20000000000 */
[----:B------:R-:W-:-:S04]  /*2dc0*/  ISETP.GE.U32.AND P1, PT, R11, R7, PT ;  /* 0x000000070b00720c */ /* 0x000fc80003f26070 */
[----:B------:R-:W-:Y:S01]  /*2dd0*/  ISETP.GE.U32.AND P2, PT, R10, R7, PT ;  /* 0x000000070a00720c */ /* 0x000fe20003f46070 */
[----:B0-----:R-:W-:-:S08]  /*2de0*/  IMAD.WIDE R4, R11, 0x4, R4 ;  /* 0x000000040b047825 */ /* 0x001fd000078e0204 */
[----:B------:R2:W-:Y:S04]  /*2df0*/  @!P1 STG.E desc[UR8][R4.64], R0 ;  /* 0x0000000004009986 */ /* 0x0005e8000c101908 */
[----:B------:R2:W-:Y:S02]  /*2e00*/  @!P2 STG.E desc[UR8][R4.64+0x4], R0 ;  /* 0x000004000400a986 */ /* 0x0005e4000c101908 */
.L_x_37:
[----:B------:R-:W-:Y:S05]  /*2e10*/  BRA.U !UP2, `(.L_x_33) ;  /* 0x000000010a147547 */ /* 0x000fea000b800000 */
[----:B------:R-:W-:-:S05]  /*2e20*/  IMAD.IADD R8, R8, 0x1, R9 ;  /* 0x0000000108087824 */ /* 0x000fca00078e0209 */
[----:B------:R-:W-:-:S13]  /*2e30*/  ISETP.GE.U32.AND P1, PT, R8, R7, PT ;  /* 0x000000070800720c */ /* 0x000fda0003f26070 */
[----:B0-2---:R-:W0:Y:S02]  /*2e40*/  @!P1 LDC.64 R4, c[0x0][0x380] ;  /* 0x0000e000ff049b82 */ /* 0x005e240000000a00 */
[----:B0-----:R-:W-:-:S05]  /*2e50*/  @!P1 IMAD.WIDE R4, R8, 0x4, R4 ;  /* 0x0000000408049825 */ /* 0x001fca00078e0204 */
[----:B------:R3:W-:Y:S02]  /*2e60*/  @!P1 STG.E desc[UR8][R4.64], R0 ;  /* 0x0000000004009986 */ /* 0x0007e4000c101908 */
.L_x_33:
[----:B------:R-:W-:Y:S05]  /*2e70*/  BSYNC.RECONVERGENT B0 ;  /* 0x0000000000007941 */ /* 0x000fea0003800200 */
.L_x_32:
[----:B------:R-:W-:-:S05]  /*2e80*/  VIADD R3, R3, 0x1 ;  /* 0x0000000103037836 */ /* 0x000fca0000000000 */
[----:B------:R-:W-:-:S13]  /*2e90*/  ISETP.NE.AND P1, PT, R3, R6, PT ;  /* 0x000000060300720c */ /* 0x000fda0003f25270 */
[----:B------:R-:W-:Y:S05]  /*2ea0*/  @P1 BRA `(.L_x_38) ;  /* 0xfffffff800b81947 */ /* 0x000fea000383ffff */
[----:B------:R-:W-:Y:S05]  /*2eb0*/  EXIT ;  /* 0x000000000000794d */ /* 0x000fea0003800000 */
        .weak           $__internal_0_$__cuda_sm20_div_rn_f64_full
        .type           $__internal_0_$__cuda_sm20_div_rn_f64_full,@function
        .size           $__internal_0_$__cuda_sm20_div_rn_f64_full,(.L_x_88 - $__internal_0_$__cuda_sm20_div_rn_f64_full)
$__internal_0_$__cuda_sm20_div_rn_f64_full:
[C---:B------:R-:W-:Y:S01]  /*2ec0*/  FSETP.GEU.AND P0, PT, |R11|.reuse, 1.469367938527859385e-39, PT ;  /* 0x001000000b00780b */ /* 0x040fe20003f0e200 */
[----:B------:R-:W-:Y:S01]  /*2ed0*/  IMAD.MOV.U32 R14, RZ, RZ, 0x1 ;  /* 0x00000001ff0e7424 */ /* 0x000fe200078e00ff */
[----:B------:R-:W-:Y:S01]  /*2ee0*/  LOP3.LUT R8, R11, 0x800fffff, RZ, 0xc0, !PT ;  /* 0x800fffff0b087812 */ /* 0x000fe200078ec0ff */
[----:B------:R-:W-:Y:S01]  /*2ef0*/  BSSY.RECONVERGENT B2, `(.L_x_39) ;  /* 0x0000054000027945 */ /* 0x000fe20003800200 */
[C---:B------:R-:W-:Y:S02]  /*2f00*/  FSETP.GEU.AND P2, PT, |R13|.reuse, 1.469367938527859385e-39, PT ;  /* 0x001000000d00780b */ /* 0x040fe40003f4e200 */
[----:B------:R-:W-:Y:S01]  /*2f10*/  LOP3.LUT R9, R8, 0x3ff00000, RZ, 0xfc, !PT ;  /* 0x3ff0000008097812 */ /* 0x000fe200078efcff */
[----:B------:R-:W-:Y:S01]  /*2f20*/  IMAD.MOV.U32 R8, RZ, RZ, R10 ;  /* 0x000000ffff087224 */ /* 0x000fe200078e000a */
[----:B------:R-:W-:Y:S02]  /*2f30*/  LOP3.LUT R6, R13, 0x7ff00000, RZ, 0xc0, !PT ;  /* 0x7ff000000d067812 */ /* 0x000fe400078ec0ff */
[----:B------:R-:W-:-:S03]  /*2f40*/  LOP3.LUT R25, R11, 0x7ff00000, RZ, 0xc0, !PT ;  /* 0x7ff000000b197812 */ /* 0x000fc600078ec0ff */
[----:B------:R-:W-:Y:S01]  /*2f50*/  @!P0 DMUL R8, R10, 8.98846567431157953865e+307 ;  /* 0x7fe000000a088828 */ /* 0x000fe20000000000 */
[C---:B------:R-:W-:Y:S01]  /*2f60*/  ISETP.GE.U32.AND P1, PT, R6.reuse, R25, PT ;  /* 0x000000190600720c */ /* 0x040fe20003f26070 */
[----:B------:R-:W-:Y:S02]  /*2f70*/  IMAD.MOV.U32 R24, RZ, RZ, R6 ;  /* 0x000000ffff187224 */ /* 0x000fe400078e0006 */
[----:B------:R-:W-:Y:S02]  /*2f80*/  @!P2 LOP3.LUT R7, R11, 0x7ff00000, RZ, 0xc0, !PT ;  /* 0x7ff000000b07a812 */ /* 0x000fe400078ec0ff */
[----:B------:R-:W0:Y:S02]  /*2f90*/  MUFU.RCP64H R15, R9 ;  /* 0x00000009000f7308 */ /* 0x000e240000001800 */
[----:B------:R-:W-:Y:S01]  /*2fa0*/  @!P2 ISETP.GE.U32.AND P3, PT, R6, R7, PT ;  /* 0x000000070600a20c */ /* 0x000fe20003f66070 */
[----:B------:R-:W-:Y:S01]  /*2fb0*/  IMAD.MOV.U32 R7, RZ, RZ, 0x1ca00000 ;  /* 0x1ca00000ff077424 */ /* 0x000fe200078e00ff */
[----:B------:R-:W-:-:S04]  /*2fc0*/  @!P0 LOP3.LUT R25, R9, 0x7ff00000, RZ, 0xc0, !PT ;  /* 0x7ff0000009198812 */ /* 0x000fc800078ec0ff */
[----:B------:R-:W-:-:S04]  /*2fd0*/  @!P2 SEL R19, R7, 0x63400000, !P3 ;  /* 0x634000000713a807 */ /* 0x000fc80005800000 */
[----:B------:R-:W-:-:S04]  /*2fe0*/  @!P2 LOP3.LUT R20, R19, 0x80000000, R13, 0xf8, !PT ;  /* 0x800000001314a812 */ /* 0x000fc800078ef80d */
[----:B------:R-:W-:Y:S01]  /*2ff0*/  @!P2 LOP3.LUT R21, R20, 0x100000, RZ, 0xfc, !PT ;  /* 0x001000001415a812 */ /* 0x000fe200078efcff */
[----:B0-----:R-:W-:Y:S01]  /*3000*/  DFMA R16, R14, -R8, 1 ;  /* 0x3ff000000e10742b */ /* 0x001fe20000000808 */
[----:B------:R-:W-:-:S07]  /*3010*/  @!P2 MOV R20, RZ ;  /* 0x000000ff0014a202 */ /* 0x000fce0000000f00 */
[----:B------:R-:W-:-:S08]  /*3020*/  DFMA R16, R16, R16, R16 ;  /* 0x000000101010722b */ /* 0x000fd00000000010 */
[----:B------:R-:W-:Y:S01]  /*3030*/  DFMA R16, R14, R16, R14 ;  /* 0x000000100e10722b */ /* 0x000fe2000000000e */
[----:B------:R-:W-:Y:S01]  /*3040*/  SEL R15, R7, 0x63400000, !P1 ;  /* 0x63400000070f7807 */ /* 0x000fe20004800000 */
[----:B------:R-:W-:-:S03]  /*3050*/  IMAD.MOV.U32 R14, RZ, RZ, R12 ;  /* 0x000000ffff0e7224 */ /* 0x000fc600078e000c */
[----:B------:R-:W-:-:S03]  /*3060*/  LOP3.LUT R15, R15, 0x800fffff, R13, 0xf8, !PT ;  /* 0x800fffff0f0f7812 */ /* 0x000fc600078ef80d */
[----:B------:R-:W-:-:S03]  /*3070*/  DFMA R18, R16, -R8, 1 ;  /* 0x3ff000001012742b */ /* 0x000fc60000000808 */
[----:B------:R-:W-:-:S05]  /*3080*/  @!P2 DFMA R14, R14, 2, -R20 ;  /* 0x400000000e0ea82b */ /* 0x000fca0000000814 */
[----:B------:R-:W-:-:S05]  /*3090*/  DFMA R18, R16, R18, R16 ;  /* 0x000000121012722b */ /* 0x000fca0000000010 */
[----:B------:R-:W-:-:S03]  /*30a0*/  @!P2 LOP3.LUT R24, R15, 0x7ff00000, RZ, 0xc0, !PT ;  /* 0x7ff000000f18a812 */ /* 0x000fc600078ec0ff */
[----:B------:R-:W-:Y:S02]  /*30b0*/  DMUL R16, R18, R14 ;  /* 0x0000000e12107228 */ /* 0x000fe40000000000 */
[----:B------:R-:W-:-:S05]  /*30c0*/  VIADD R26, R24, 0xffffffff ;  /* 0xffffffff181a7836 */ /* 0x000fca0000000000 */
[----:B------:R-:W-:Y:S01]  /*30d0*/  ISETP.GT.U32.AND P0, PT, R26, 0x7feffffe, PT ;  /* 0x7feffffe1a00780c */ /* 0x000fe20003f04070 */
[----:B------:R-:W-:Y:S01]  /*30e0*/  VIADD R26, R25, 0xffffffff ;  /* 0xffffffff191a7836 */ /* 0x000fe20000000000 */
[----:B------:R-:W-:-:S04]  /*30f0*/  DFMA R20, R16, -R8, R14 ;  /* 0x800000081014722b */ /* 0x000fc8000000000e */
[----:B------:R-:W-:-:S04]  /*3100*/  ISETP.GT.U32.OR P0, PT, R26, 0x7feffffe, P0 ;  /* 0x7feffffe1a00780c */ /* 0x000fc80000704470 */
[----:B------:R-:W-:-:S09]  /*3110*/  DFMA R20, R18, R20, R16 ;  /* 0x000000141214722b */ /* 0x000fd20000000010 */
[----:B------:R-:W-:Y:S05]  /*3120*/  @P0 BRA `(.L_x_40) ;  /* 0x00000000006c0947 */ /* 0x000fea0003800000 */
[----:B------:R-:W-:-:S04]  /*3130*/  LOP3.LUT R13, R11, 0x7ff00000, RZ, 0xc0, !PT ;  /* 0x7ff000000b0d7812 */ /* 0x000fc800078ec0ff */
[CC--:B------:R-:W-:Y:S02]  /*3140*/  VIADDMNMX R12, R6.reuse, -R13.reuse, 0xb9600000, !PT ;  /* 0xb9600000060c7446 */ /* 0x0c0fe4000780090d */
[----:B------:R-:W-:Y:S02]  /*3150*/  ISETP.GE.U32.AND P0, PT, R6, R13, PT ;  /* 0x0000000d0600720c */ /* 0x000fe40003f06070 */
[----:B------:R-:W-:Y:S02]  /*3160*/  VIMNMX R12, PT, PT, R12, 0x46a00000, PT ;  /* 0x46a000000c0c7848 */ /* 0x000fe40003fe0100 */
[----:B------:R-:W-:-:S05]  /*3170*/  SEL R7, R7, 0x63400000, !P0 ;  /* 0x6340000007077807 */ /* 0x000fca0004000000 */
[----:B------:R-:W-:Y:S02]  /*3180*/  IMAD.IADD R16, R12, 0x1, -R7 ;  /* 0x000000010c107824 */ /* 0x000fe400078e0a07 */
[----:B------:R-:W-:Y:S02]  /*3190*/  IMAD.MOV.U32 R12, RZ, RZ, RZ ;  /* 0x000000ffff0c7224 */ /* 0x000fe400078e00ff */
[----:B------:R-:W-:-:S06]  /*31a0*/  VIADD R13, R16, 0x7fe00000 ;  /* 0x7fe00000100d7836 */ /* 0x000fcc0000000000 */
[----:B------:R-:W-:-:S10]  /*31b0*/  DMUL R6, R20, R12 ;  /* 0x0000000c14067228 */ /* 0x000fd40000000000 */
[----:B------:R-:W-:-:S13]  /*31c0*/  FSETP.GTU.AND P0, PT, |R7|, 1.469367938527859385e-39, PT ;  /* 0x001000000700780b */ /* 0x000fda0003f0c200 */
[----:B------:R-:W-:Y:S05]  /*31d0*/  @P0 BRA `(.L_x_41) ;  /* 0x0000000000940947 */ /* 0x000fea0003800000 */
[----:B------:R-:W-:Y:S01]  /*31e0*/  DFMA R8, R20, -R8, R14 ;  /* 0x800000081408722b */ /* 0x000fe2000000000e */
[----:B------:R-:W-:-:S09]  /*31f0*/  IMAD.MOV.U32 R12, RZ, RZ, RZ ;  /* 0x000000ffff0c7224 */ /* 0x000fd200078e00ff */
[C---:B------:R-:W-:Y:S02]  /*3200*/  FSETP.NEU.AND P0, PT, R9.reuse, RZ, PT ;  /* 0x000000ff0900720b */ /* 0x040fe40003f0d000 */
[----:B------:R-:W-:-:S04]  /*3210*/  LOP3.LUT R11, R9, 0x80000000, R11, 0x48, !PT ;  /* 0x80000000090b7812 */ /* 0x000fc800078e480b */
[----:B------:R-:W-:-:S07]  /*3220*/  LOP3.LUT R13, R11, R13, RZ, 0xfc, !PT ;  /* 0x0000000d0b0d7212 */ /* 0x000fce00078efcff */
[----:B------:R-:W-:Y:S05]  /*3230*/  @!P0 BRA `(.L_x_41) ;  /* 0x00000000007c8947 */ /* 0x000fea0003800000 */
[----:B------:R-:W-:Y:S01]  /*3240*/  IMAD.MOV R9, RZ, RZ, -R16 ;  /* 0x000000ffff097224 */ /* 0x000fe200078e0a10 */
[----:B------:R-:W-:Y:S01]  /*3250*/  DMUL.RP R12, R20, R12 ;  /* 0x0000000c140c7228 */ /* 0x000fe20000008000 */
[----:B------:R-:W-:-:S06]  /*3260*/  IMAD.MOV.U32 R8, RZ, RZ, RZ ;  /* 0x000000ffff087224 */ /* 0x000fcc00078e00ff */
[----:B------:R-:W-:-:S03]  /*3270*/  DFMA R8, R6, -R8, R20 ;  /* 0x800000080608722b */ /* 0x000fc60000000014 */
[----:B------:R-:W-:-:S03]  /*3280*/  LOP3.LUT R11, R13, R11, RZ, 0x3c, !PT ;  /* 0x0000000b0d0b7212 */ /* 0x000fc600078e3cff */
[----:B------:R-:W-:-:S04]  /*3290*/  IADD3 R8, PT, PT, -R16, -0x43300000, RZ ;  /* 0xbcd0000010087810 */ /* 0x000fc80007ffe1ff */
[----:B------:R-:W-:-:S04]  /*32a0*/  FSETP.NEU.AND P0, PT, |R9|, R8, PT ;  /* 0x000000080900720b */ /* 0x000fc80003f0d200 */
[----:B------:R-:W-:Y:S02]  /*32b0*/  FSEL R6, R12, R6, !P0 ;  /* 0x000000060c067208 */ /* 0x000fe40004000000 */
[----:B------:R-:W-:Y:S01]  /*32c0*/  FSEL R7, R11, R7, !P0 ;  /* 0x000000070b077208 */ /* 0x000fe20004000000 */
[----:B------:R-:W-:Y:S06]  /*32d0*/  BRA `(.L_x_41) ;  /* 0x0000000000547947 */ /* 0x000fec0003800000 */
.L_x_40:
[----:B------:R-:W-:-:S14]  /*32e0*/  DSETP.NAN.AND P0, PT, R12, R12, PT ;  /* 0x0000000c0c00722a */ /* 0x000fdc0003f08000 */
[----:B------:R-:W-:Y:S05]  /*32f0*/  @P0 BRA `(.L_x_42) ;  /* 0x0000000000440947 */ /* 0x000fea0003800000 */
[----:B------:R-:W-:-:S14]  /*3300*/  DSETP.NAN.AND P0, PT, R10, R10, PT ;  /* 0x0000000a0a00722a */ /* 0x000fdc0003f08000 */
[----:B------:R-:W-:Y:S05]  /*3310*/  @P0 BRA `(.L_x_43) ;  /* 0x0000000000300947 */ /* 0x000fea0003800000 */
[----:B------:R-:W-:Y:S01]  /*3320*/  ISETP.NE.AND P0, PT, R24, R25, PT ;  /* 0x000000191800720c */ /* 0x000fe20003f05270 */
[----:B------:R-:W-:Y:S02]  /*3330*/  IMAD.MOV.U32 R6, RZ, RZ, 0x0 ;  /* 0x00000000ff067424 */ /* 0x000fe400078e00ff */
[----:B------:R-:W-:-:S10]  /*3340*/  IMAD.MOV.U32 R7, RZ, RZ, -0x80000 ;  /* 0xfff80000ff077424 */ /* 0x000fd400078e00ff */
[----:B------:R-:W-:Y:S05]  /*3350*/  @!P0 BRA `(.L_x_41) ;  /* 0x0000000000348947 */ /* 0x000fea0003800000 */
[----:B------:R-:W-:Y:S02]  /*3360*/  ISETP.NE.AND P0, PT, R24, 0x7ff00000, PT ;  /* 0x7ff000001800780c */ /* 0x000fe40003f05270 */
[----:B------:R-:W-:Y:S02]  /*3370*/  LOP3.LUT R7, R13, 0x80000000, R11, 0x48, !PT ;  /* 0x800000000d077812 */ /* 0x000fe400078e480b */
[----:B------:R-:W-:-:S13]  /*3380*/  ISETP.EQ.OR P0, PT, R25, RZ, !P0 ;  /* 0x000000ff1900720c */ /* 0x000fda0004702670 */
[----:B------:R-:W-:Y:S01]  /*3390*/  @P0 LOP3.LUT R8, R7, 0x7ff00000, RZ, 0xfc, !PT ;  /* 0x7ff0000007080812 */ /* 0x000fe200078efcff */
[----:B------:R-:W-:Y:S02]  /*33a0*/  @!P0 IMAD.MOV.U32 R6, RZ, RZ, RZ ;  /* 0x000000ffff068224 */ /* 0x000fe400078e00ff */
[----:B------:R-:W-:Y:S02]  /*33b0*/  @P0 IMAD.MOV.U32 R6, RZ, RZ, RZ ;  /* 0x000000ffff060224 */ /* 0x000fe400078e00ff */
[----:B------:R-:W-:Y:S01]  /*33c0*/  @P0 IMAD.MOV.U32 R7, RZ, RZ, R8 ;  /* 0x000000ffff070224 */ /* 0x000fe200078e0008 */
[----:B------:R-:W-:Y:S06]  /*33d0*/  BRA `(.L_x_41) ;  /* 0x0000000000147947 */ /* 0x000fec0003800000 */
.L_x_43:
[----:B------:R-:W-:Y:S01]  /*33e0*/  LOP3.LUT R7, R11, 0x80000, RZ, 0xfc, !PT ;  /* 0x000800000b077812 */ /* 0x000fe200078efcff */
[----:B------:R-:W-:Y:S01]  /*33f0*/  IMAD.MOV.U32 R6, RZ, RZ, R10 ;  /* 0x000000ffff067224 */ /* 0x000fe200078e000a */
[----:B------:R-:W-:Y:S06]  /*3400*/  BRA `(.L_x_41) ;  /* 0x0000000000087947 */ /* 0x000fec0003800000 */
.L_x_42:
[----:B------:R-:W-:Y:S01]  /*3410*/  LOP3.LUT R7, R13, 0x80000, RZ, 0xfc, !PT ;  /* 0x000800000d077812 */ /* 0x000fe200078efcff */
[----:B------:R-:W-:-:S07]  /*3420*/  IMAD.MOV.U32 R6, RZ, RZ, R12 ;  /* 0x000000ffff067224 */ /* 0x000fce00078e000c */
.L_x_41:
[----:B------:R-:W-:Y:S05]  /*3430*/  BSYNC.RECONVERGENT B2 ;  /* 0x0000000000027941 */ /* 0x000fea0003800200 */
.L_x_39:
[----:B------:R-:W-:Y:S02]  /*3440*/  IMAD.MOV.U32 R8, RZ, RZ, R6 ;  /* 0x000000ffff087224 */ /* 0x000fe400078e0006 */
[----:B------:R-:W-:Y:S02]  /*3450*/  IMAD.MOV.U32 R9, RZ, RZ, R7 ;  /* 0x000000ffff097224 */ /* 0x000fe400078e0007 */
[----:B------:R-:W-:Y:S02]  /*3460*/  IMAD.MOV.U32 R6, RZ, RZ, R0 ;  /* 0x000000ffff067224 */ /* 0x000fe400078e0000 */
[----:B------:R-:W-:-:S04]  /*3470*/  IMAD.MOV.U32 R7, RZ, RZ, 0x0 ;  /* 0x00000000ff077424 */ /* 0x000fc800078e00ff */
[----:B------:R-:W-:Y:S05]  /*3480*/  RET.REL.NODEC R6 `(traditional) ;  /* 0xffffffc806dc7950 */ /* 0x000fea0003c3ffff */
.L_x_44:
[----:B------:R-:W-:-:S00]  /*3490*/  BRA `(.L_x_44) ;  /* 0xfffffffc00fc7947 */ /* 0x000fc0000383ffff */
[----:B------:R-:W-:-:S00]  /*34a0*/  NOP ;  /* 0x0000000000007918 */ /* 0x000fc00000000000 */
        /* <DEDUP_REMOVED lines=13> */
.L_x_88:


//--------------------- .text.perturbation        --------------------------
	.section	.text.perturbation,"ax",@progbits
	.align	128
        .global         perturbation
        .type           perturbation,@function
        .size           perturbation,(.L_x_89 - perturbation)
        .other          perturbation,@"STO_CUDA_ENTRY STV_DEFAULT"
perturbation:
.text.perturbation:
[----:B------:R-:W-:Y:S01]  /*0000*/  LDC R1, c[0x0][0x37c] ;  /* 0x0000df00ff017b82 */ /* 0x000fe20000000800 */
[----:B------:R-:W0:Y:S01]  /*0010*/  LDCU UR5, c[0x0][0x3d0] ;  /* 0x00007a00ff0577ac */ /* 0x000e220008000800 */
[----:B------:R-:W1:Y:S06]  /*0020*/  S2R R5, SR_TID.X ;  /* 0x0000000000057919 */ /* 0x000e6c0000002100 */
[----:B------:R-:W1:Y:S01]  /*0030*/  S2UR UR4, SR_CTAID.X ;  /* 0x00000000000479c3 */ /* 0x000e620000002500 */
[----:B------:R-:W2:Y:S07]  /*0040*/  LDCU.64 UR6, c[0x0][0x3a8] ;  /* 0x00007500ff0677ac */ /* 0x000eae0008000a00 */
[----:B------:R-:W1:Y:S01]  /*0050*/  LDC R4, c[0x0][0x360] ;  /* 0x0000d800ff047b82 */ /* 0x000e620000000800 */
[----:B0-----:R-:W0:Y:S07]  /*0060*/  I2F.U32.RP R0, UR5 ;  /* 0x0000000500007d06 */ /* 0x001e2e0008209000 */
[----:B------:R-:W2:Y:S01]  /*0070*/  LDC R7, c[0x0][0x3a4] ;  /* 0x0000e900ff077b82 */ /* 0x000ea20000000800 */
[----:B------:R-:W-:-:S07]  /*0080*/  ISETP.NE.U32.AND P1, PT, RZ, UR5, PT ;  /* 0x00000005ff007c0c */ /* 0x000fce000bf25070 */
[----:B------:R-:W3:Y:S01]  /*0090*/  LDC R8, c[0x0][0x364] ;  /* 0x0000d900ff087b82 */ /* 0x000ee20000000800 */
[----:B0-----:R-:W0:Y:S02]  /*00a0*/  MUFU.RCP R0, R0 ;  /* 0x0000000000007308 */ /* 0x001e240000001000 */
[----:B0-----:R-:W-:Y:S02]  /*00b0*/  VIADD R2, R0, 0xffffffe ;  /* 0x0ffffffe00027836 */ /* 0x001fe40000000000 */
[----:B-1----:R-:W-:-:S03]  /*00c0*/  IMAD R0, R4, UR4, R5 ;  /* 0x0000000404007c24 */ /* 0x002fc6000f8e0205 */
[----:B------:R-:W3:Y:S01]  /*00d0*/  S2UR UR4, SR_CTAID.Y ;  /* 0x00000000000479c3 */ /* 0x000ee20000002600 */
[----:B------:R0:W1:Y:S07]  /*00e0*/  F2I.FTZ.U32.TRUNC.NTZ R3, R2 ;  /* 0x0000000200037305 */ /* 0x00006e000021f000 */
[----:B------:R-:W4:Y:S01]  /*00f0*/  LDC R4, c[0x0][0x3b0] ;  /* 0x0000ec00ff047b82 */ /* 0x000f220000000800 */
[----:B0-----:R-:W-:Y:S02]  /*0100*/  IMAD.MOV.U32 R2, RZ, RZ, RZ ;  /* 0x000000ffff027224 */ /* 0x001fe400078e00ff */
[----:B-1----:R-:W-:-:S04]  /*0110*/  IMAD.MOV R9, RZ, RZ, -R3 ;  /* 0x000000ffff097224 */ /* 0x002fc800078e0a03 */
[----:B------:R-:W-:-:S04]  /*0120*/  IMAD R9, R9, UR5, RZ ;  /* 0x0000000509097c24 */ /* 0x000fc8000f8e02ff */
[----:B------:R-:W-:Y:S02]  /*0130*/  IMAD.HI.U32 R5, R3, R9, R2 ;  /* 0x0000000903057227 */ /* 0x000fe400078e0002 */
[----:B------:R-:W3:Y:S02]  /*0140*/  S2R R9, SR_TID.Y ;  /* 0x0000000000097919 */ /* 0x000ee40000002200 */
[----:B--2---:R-:W-:Y:S01]  /*0150*/  IMAD R2, R7, UR7, R0 ;  /* 0x0000000707027c24 */ /* 0x004fe2000f8e0200 */
[----:B------:R-:W-:-:S03]  /*0160*/  LOP3.LUT R7, RZ, UR5, RZ, 0x33, !PT ;  /* 0x00000005ff077c12 */ /* 0x000fc6000f8e33ff */
        /* <DEDUP_REMOVED lines=8> */
[----:B------:R-:W-:Y:S01]  /*01f0*/  ISETP.NE.AND P2, PT, R3, RZ, PT ;  /* 0x000000ff0300720c */ /* 0x000fe20003f45270 */
[----:B---3--:R-:W-:-:S04]  /*0200*/  IMAD R3, R8, UR4, R9 ;  /* 0x0000000408037c24 */ /* 0x008fc8000f8e0209 */
[----:B----4-:R-:W-:-:S08]  /*0210*/  IMAD R3, R4, UR6, R3 ;  /* 0x0000000604037c24 */ /* 0x010fd0000f8e0203 */
        /* <DEDUP_REMOVED lines=11> */
[----:B------:R-:W-:Y:S01]  /*02d0*/  @P0 VIADD R6, R6, 0x1 ;  /* 0x0000000106060836 */ /* 0x000fe20000000000 */
[----:B------:R-:W0:Y:S01]  /*02e0*/  LDC R5, c[0x0][0x3d4] ;  /* 0x0000f500ff057b82 */ /* 0x000e220000000800 */
[----:B------:R-:W1:Y:S02]  /*02f0*/  LDCU UR4, c[0x0][0x3b4] ;  /* 0x00007680ff0477ac */ /* 0x000e640008000800 */
[----:B------:R-:W-:Y:S01]  /*0300*/  @P4 VIADD R6, R6, 0x1 ;  /* 0x0000000106064836 */ /* 0x000fe20000000000 */
[----:B------:R-:W-:-:S04]  /*0310*/  PLOP3.LUT P4, PT, PT, PT, PT, 0x8, 0x80 ;  /* 0x000000000080781c */ /* 0x000fc80003f8e170 */
[----:B------:R-:W-:-:S04]  /*0320*/  SEL R6, R7, R6, !P1 ;  /* 0x0000000607067207 */ /* 0x000fc80004800000 */
[----:B------:R-:W-:-:S04]  /*0330*/  LOP3.LUT R6, R6, 0x1, RZ, 0xc0, !PT ;  /* 0x0000000106067812 */ /* 0x000fc800078ec0ff */
[----:B------:R-:W-:Y:S01]  /*0340*/  ISETP.NE.U32.AND P0, PT, R6, 0x1, PT ;  /* 0x000000010600780c */ /* 0x000fe20003f05070 */
[----:B-1----:R-:W-:-:S12]  /*0350*/  UIMAD UR4, UR7, UR4, URZ ;  /* 0x00000004070472a4 */ /* 0x002fd8000f8e02ff */
[----:B------:R-:W-:Y:S02]  /*0360*/  @P0 PLOP3.LUT P4, PT, P3, PT, PT, 0x80, 0x8 ;  /* 0x000000000008081c */ /* 0x000fe40001f8f070 */
[----:B------:R-:W-:Y:S02]  /*0370*/  PLOP3.LUT P3, PT, PT, PT, PT, 0x8, 0x80 ;  /* 0x000000000080781c */ /* 0x000fe40003f6e170 */
[----:B------:R-:W-:-:S09]  /*0380*/  @P0 PLOP3.LUT P3, PT, P2, PT, PT, 0x80, 0x8 ;  /* 0x000000000008081c */ /* 0x000fd2000176f070 */
[----:B------:R-:W-:-:S05]  /*0390*/  @P4 VIADD R8, R8, 0x1 ;  /* 0x0000000108084836 */ /* 0x000fca0000000000 */
[----:B------:R-:W-:-:S04]  /*03a0*/  @P3 IADD3 R8, PT, PT, R8, 0x1, RZ ;  /* 0x0000000108083810 */ /* 0x000fc80007ffe0ff */
[----:B------:R-:W-:Y:S02]  /*03b0*/  @P0 SEL R7, R7, R8, !P1 ;  /* 0x0000000807070207 */ /* 0x000fe40004800000 */
[----:B0-----:R-:W-:Y:S02]  /*03c0*/  ISETP.NE.AND P1, PT, R5, UR5, PT ;  /* 0x0000000505007c0c */ /* 0x001fe4000bf25270 */
[----:B------:R-:W-:-:S04]  /*03d0*/  @P0 LOP3.LUT R7, R7, 0x1, RZ, 0xc0, !PT ;  /* 0x0000000107070812 */ /* 0x000fc800078ec0ff */
[----:B------:R-:W-:-:S13]  /*03e0*/  ISETP.NE.U32.AND P0, PT, R7, 0x1, P0 ;  /* 0x000000010700780c */ /* 0x000fda0000705070 */
[----:B------:R-:W-:Y:S05]  /*03f0*/  @P0 EXIT P1 ;  /* 0x000000000000094d */ /* 0x000fea0000800000 */
[----:B------:R-:W0:Y:S01]  /*0400*/  I2F.F64.U32 R8, UR4 ;  /* 0x0000000400087d12 */ /* 0x000e220008201800 */
[----:B------:R-:W-:Y:S01]  /*0410*/  IMAD.MOV.U32 R10, RZ, RZ, 0x1 ;  /* 0x00000001ff0a7424 */ /* 0x000fe200078e00ff */
[----:B------:R-:W1:Y:S01]  /*0420*/  LDC.64 R14, c[0x0][0x3c0] ;  /* 0x0000f000ff0e7b82 */ /* 0x000e620000000a00 */
[----:B------:R-:W2:Y:S01]  /*0430*/  LDCU UR5, c[0x0][0x3b8] ;  /* 0x00007700ff0577ac */ /* 0x000ea20008000800 */
[----:B------:R-:W-:Y:S04]  /*0440*/  BSSY.RECONVERGENT B0, `(.L_x_45) ;  /* 0x000001a000007945 */ /* 0x000fe80003800200 */
[----:B0-----:R-:W0:Y:S01]  /*0450*/  MUFU.RCP64H R11, R9 ;  /* 0x00000009000b7308 */ /* 0x001e220000001800 */
[----:B--2---:R-:W-:Y:S01]  /*0460*/  IMAD R4, R4, UR5, RZ ;  /* 0x0000000504047c24 */ /* 0x004fe2000f8e02ff */
        /* <DEDUP_REMOVED lines=20> */
[----:B------:R-:W-:Y:S05]  /*05b0*/  CALL.REL.NOINC `($__internal_1_$__cuda_sm20_div_rn_f64_full) ;  /* 0x0000002800707944 */ /* 0x000fea0003c00000 */
[----:B------:R-:W-:Y:S02]  /*05c0*/  IMAD.MOV.U32 R6, RZ, RZ, R16 ;  /* 0x000000ffff067224 */ /* 0x000fe400078e0010 */
[----:B------:R-:W-:-:S07]  /*05d0*/  IMAD.MOV.U32 R7, RZ, RZ, R17 ;  /* 0x000000ffff077224 */ /* 0x000fce00078e0011 */
.L_x_46:
[----:B------:R-:W-:Y:S05]  /*05e0*/  BSYNC.RECONVERGENT B0 ;  /* 0x0000000000007941 */ /* 0x000fea0003800200 */
.L_x_45:
        /* <DEDUP_REMOVED lines=22> */
[----:B--2---:R-:W-:Y:S05]  /*0750*/  @P0 BRA P1, `(.L_x_48) ;  /* 0x0000000000180947 */ /* 0x004fea0000800000 */
[----:B------:R-:W-:Y:S01]  /*0760*/  IMAD.MOV.U32 R12, RZ, RZ, R8 ;  /* 0x000000ffff0c7224 */ /* 0x000fe200078e0008 */
[----:B------:R-:W-:Y:S01]  /*0770*/  MOV R13, R9 ;  /* 0x00000009000d7202 */ /* 0x000fe20000000f00 */
[----:B------:R-:W-:Y:S01]  /*0780*/  IMAD.MOV.U32 R14, RZ, RZ, R10 ;  /* 0x000000ffff0e7224 */ /* 0x000fe200078e000a */
[----:B------:R-:W-:Y:S01]  /*0790*/  MOV R8, 0x7c0 ;  /* 0x000007c000087802 */ /* 0x000fe20000000f00 */
[----:B------:R-:W-:-:S07]  /*07a0*/  IMAD.MOV.U32 R15, RZ, RZ, R11 ;  /* 0x000000ffff0f7224 */ /* 0x000fce00078e000b */
[----:B------:R-:W-:Y:S05]  /*07b0*/  CALL.REL.NOINC `($__internal_1_$__cuda_sm20_div_rn_f64_full) ;  /* 0x0000002400f07944 */ /* 0x000fea0003c00000 */
.L_x_48:
[----:B------:R-:W-:Y:S05]  /*07c0*/  BSYNC.RECONVERGENT B0 ;  /* 0x0000000000007941 */ /* 0x000fea0003800200 */
.L_x_47:
[----:B------:R-:W0:Y:S01]  /*07d0*/  LDC.64 R8, c[0x0][0x398] ;  /* 0x0000e600ff087b82 */ /* 0x000e220000000a00 */
[----:B------:R-:W1:Y:S07]  /*07e0*/  LDCU.64 UR6, c[0x0][0x3c8] ;  /* 0x00007900ff0677ac */ /* 0x000e6e0008000a00 */
[----:B------:R-:W2:Y:S08]  /*07f0*/  LDC R26, c[0x0][0x3a0] ;  /* 0x0000e800ff1a7b82 */ /* 0x000eb00000000800 */
[----:B------:R-:W3:Y:S01]  /*0800*/  LDC.64 R14, c[0x0][0x398] ;  /* 0x0000e600ff0e7b82 */ /* 0x000ee20000000a00 */
[----:B0-----:R-:W5:Y:S01]  /*0810*/  LDG.E.128 R8, desc[UR8][R8.64] ;  /* 0x0000000808087981 */ /* 0x001f62000c1e1d00 */
[----:B-1----:R-:W-:Y:S01]  /*0820*/  DADD R16, R16, -UR6 ;  /* 0x8000000610107e29 */ /* 0x002fe20008000000 */
[----:B------:R-:W-:Y:S01]  /*0830*/  BSSY.RECONVERGENT B0, `(.L_x_49) ;  /* 0x000001e000007945 */ /* 0x000fe20003800200 */
[----:B------:R-:W-:-:S02]  /*0840*/  IMAD.MOV.U32 R27, RZ, RZ, RZ ;  /* 0x000000ffff1b7224 */ /* 0x000fc400078e00ff */
[----:B------:R-:W-:Y:S02]  /*0850*/  IMAD.MOV.U32 R18, RZ, RZ, R6 ;  /* 0x000000ffff127224 */ /* 0x000fe400078e0006 */
[----:B------:R-:W-:-:S04]  /*0860*/  IMAD.MOV.U32 R19, RZ, RZ, R7 ;  /* 0x000000ffff137224 */ /* 0x000fc800078e0007 */
[----:B------:R-:W-:Y:S02]  /*0870*/  IMAD.MOV.U32 R12, RZ, RZ, R16 ;  /* 0x000000ffff0c7224 */ /* 0x000fe400078e0010 */
[----:B--2---:R-:W-:-:S07]  /*0880*/  IMAD.MOV.U32 R13, RZ, RZ, R17 ;  /* 0x000000ffff0d7224 */ /* 0x004fce00078e0011 */
.L_x_50:
[----:B---3--:R-:W-:Y:S01]  /*0890*/  IMAD.WIDE.U32 R28, R27, 0x10, R14 ;  /* 0x000000101b1c7825 */ /* 0x008fe200078e000e */
[----:B-----5:R-:W-:Y:S02]  /*08a0*/  DADD R22, R18, R8 ;  /* 0x0000000012167229 */ /* 0x020fe40000000008 */
[----:B------:R-:W-:Y:S02]  /*08b0*/  DADD R20, R12, R10 ;  /* 0x000000000c147229 */ /* 0x000fe4000000000a */
[----:B------:R-:W2:Y:S01]  /*08c0*/  LDG.E.128 R8, desc[UR8][R28.64+0x10] ;  /* 0x000010081c087981 */ /* 0x000ea2000c1e1d00 */
[----:B------:R-:W-:-:S05]  /*08d0*/  IMAD.MOV.U32 R5, RZ, RZ, R27 ;  /* 0x000000ffff057224 */ /* 0x000fca00078e001b */
[C---:B------:R-:W-:Y:S02]  /*08e0*/  DMUL R24, R20.reuse, R18 ;  /* 0x0000001214187228 */ /* 0x040fe40000000000 */
[----:B------:R-:W-:-:S06]  /*08f0*/  DMUL R20, R20, R12 ;  /* 0x0000000c14147228 */ /* 0x000fcc0000000000 */
[C---:B------:R-:W-:Y:S02]  /*0900*/  DFMA R12, R22.reuse, R12, R24 ;  /* 0x0000000c160c722b */ /* 0x040fe40000000018 */
[----:B------:R-:W-:Y:S01]  /*0910*/  DFMA R18, R22, R18, -R20 ;  /* 0x000000121612722b */ /* 0x000fe20000000814 */
[----:B------:R-:W-:-:S05]  /*0920*/  VIADD R23, R27, 0x1 ;  /* 0x000000011b177836 */ /* 0x000fca0000000000 */
[----:B------:R-:W-:Y:S01]  /*0930*/  DADD R12, R16, R12 ;  /* 0x00000000100c7229 */ /* 0x000fe2000000000c */
[----:B------:R-:W-:Y:S01]  /*0940*/  ISETP.GE.AND P0, PT, R23, R26, PT ;  /* 0x0000001a1700720c */ /* 0x000fe20003f06270 */
[----:B------:R-:W-:Y:S01]  /*0950*/  DADD R18, R6, R18 ;  /* 0x0000000006127229 */ /* 0x000fe20000000012 */
[----:B------:R-:W-:Y:S01]  /*0960*/  IMAD.MOV.U32 R27, RZ, RZ, R23 ;  /* 0x000000ffff1b7224 */ /* 0x000fe200078e0017 */
[----:B--2---:R-:W-:Y:S02]  /*0970*/  DMUL R24, R10, 0.5 ;  /* 0x3fe000000a187828 */ /* 0x004fe40000000000 */
[----:B------:R-:W-:-:S06]  /*0980*/  DMUL R20, RZ, R10 ;  /* 0x0000000aff147228 */ /* 0x000fcc0000000000 */
[----:B------:R-:W-:Y:S02]  /*0990*/  DFMA R24, RZ, R8, R24 ;  /* 0x00000008ff18722b */ /* 0x000fe40000000018 */
[----:B------:R-:W-:-:S06]  /*09a0*/  DFMA R20, R8, 0.5, -R20 ;  /* 0x3fe000000814782b */ /* 0x000fcc0000000814 */
[----:B------:R-:W-:Y:S02]  /*09b0*/  DADD R24, R12, R24 ;  /* 0x000000000c187229 */ /* 0x000fe40000000018 */
[----:B------:R-:W-:-:S06]  /*09c0*/  DADD R20, R18, R20 ;  /* 0x0000000012147229 */ /* 0x000fcc0000000014 */
[----:B------:R-:W-:-:S08]  /*09d0*/  DMUL R24, R24, R24 ;  /* 0x0000001818187228 */ /* 0x000fd00000000000 */
[----:B------:R-:W-:-:S08]  /*09e0*/  DFMA R20, R20, R20, R24 ;  /* 0x000000141414722b */ /* 0x000fd00000000018 */
[----:B------:R-:W-:-:S14]  /*09f0*/  DSETP.LT.AND P1, PT, R20, 256, PT ;  /* 0x407000001400742a */ /* 0x000fdc0003f21000 */
[----:B------:R-:W-:Y:S05]  /*0a00*/  @!P0 BRA P1, `(.L_x_50) ;  /* 0xfffffffc00a08947 */ /* 0x000fea000083ffff */
[----:B------:R-:W-:Y:S05]  /*0a10*/  BSYNC.RECONVERGENT B0 ;  /* 0x0000000000007941 */ /* 0x000fea0003800200 */
.L_x_49:
[----:B------:R-:W-:Y:S01]  /*0a20*/  ISETP.NE.AND P0, PT, R27, R26, PT ;  /* 0x0000001a1b00720c */ /* 0x000fe20003f05270 */
[----:B------:R-:W-:Y:S01]  /*0a30*/  BSSY.RECONVERGENT B0, `(.L_x_51) ;  /* 0x00001d8000007945 */ /* 0x000fe20003800200 */
[----:B------:R-:W-:-:S11]  /*0a40*/  IMAD.MOV.U32 R6, RZ, RZ, -0x1000000 ;  /* 0xff000000ff067424 */ /* 0x000fd600078e00ff */
[----:B------:R-:W-:Y:S05]  /*0a50*/  @!P0 BRA `(.L_x_52) ;  /* 0x0000001c00548947 */ /* 0x000fea0003800000 */
[----:B------:R-:W-:Y:S01]  /*0a60*/  ISETP.GT.AND P0, PT, R21, 0xfffff, PT ;  /* 0x000fffff1500780c */ /* 0x000fe20003f04270 */
[----:B------:R-:W-:Y:S01]  /*0a70*/  IMAD.MOV.U32 R11, RZ, RZ, R21 ;  /* 0x000000ffff0b7224 */ /* 0x000fe200078e0015 */
[----:B------:R-:W-:Y:S01]  /*0a80*/  BSSY.RECONVERGENT B1, `(.L_x_53) ;  /* 0x0000050000017945 */ /* 0x000fe20003800200 */
[----:B------:R-:W-:Y:S02]  /*0a90*/  IMAD.MOV.U32 R6, RZ, RZ, R20 ;  /* 0x000000ffff067224 */ /* 0x000fe400078e0014 */
[----:B------:R-:W-:-:S08]  /*0aa0*/  IMAD.MOV.U32 R10, RZ, RZ, -0x3ff ;  /* 0xfffffc01ff0a7424 */ /* 0x000fd000078e00ff */
[----:B------:R-:W-:Y:S01]  /*0ab0*/  @!P0 DMUL R20, R20, 1.80143985094819840000e+16 ;  /* 0x4350000014148828 */ /* 0x000fe20000000000 */
[----:B------:R-:W-:-:S09]  /*0ac0*/  @!P0 IMAD.MOV.U32 R10, RZ, RZ, -0x435 ;  /* 0xfffffbcbff0a8424 */ /* 0x000fd200078e00ff */
[----:B------:R-:W-:Y:S01]  /*0ad0*/  @!P0 MOV R11, R21 ;  /* 0x00000015000b8202 */ /* 0x000fe20000000f00 */
[----:B------:R-:W-:-:S04]  /*0ae0*/  @!P0 IMAD.MOV.U32 R6, RZ, RZ, R20 ;  /* 0x000000ffff068224 */ /* 0x000fc800078e0014 */
[----:B------:R-:W-:-:S05]  /*0af0*/  VIADD R7, R11, 0xffffffff ;  /* 0xffffffff0b077836 */ /* 0x000fca0000000000 */
[----:B------:R-:W-:-:S13]  /*0b00*/  ISETP.GT.U32.AND P1, PT, R7, 0x7feffffe, PT ;  /* 0x7feffffe0700780c */ /* 0x000fda0003f24070 */
[----:B------:R-:W-:Y:S05]  /*0b10*/  @P1 BRA `(.L_x_54) ;  /* 0x0000000400001947 */ /* 0x000fea0003800000 */
[----:B------:R-:W-:Y:S01]  /*0b20*/  LOP3.LUT R7, R11, 0xfffff, RZ, 0xc0, !PT ;  /* 0x000fffff0b077812 */ /* 0x000fe200078ec0ff */
[----:B------:R-:W-:Y:S01]  /*0b30*/  IMAD.MOV.U32 R8, RZ, RZ, RZ ;  /* 0x000000ffff087224 */ /* 0x000fe200078e00ff */
[----:B------:R-:W-:Y:S01]  /*0b40*/  UMOV UR6, 0x3ae80f1e ;  /* 0x3ae80f1e00067882 */ /* 0x000fe20000000000 */
[----:B------:R-:W-:Y:S01]  /*0b50*/  IMAD.MOV.U32 R18, RZ, RZ, -0x748574fc ;  /* 0x8b7a8b04ff127424 */ /* 0x000fe200078e00ff */
[----:B------:R-:W-:Y:S01]  /*0b60*/  LOP3.LUT R7, R7, 0x3ff00000, RZ, 0xfc, !PT ;  /* 0x3ff0000007077812 */ /* 0x000fe200078efcff */
[----:B------:R-:W-:Y:S01]  /*0b70*/  IMAD.MOV.U32 R19, RZ, RZ, 0x3ed0ee25 ;  /* 0x3ed0ee25ff137424 */ /* 0x000fe200078e00ff */
[----:B------:R-:W-:Y:S01]  /*0b80*/  UMOV UR7, 0x3eb1380b ;  /* 0x3eb1380b00077882 */ /* 0x000fe20000000000 */
[----:B------:R-:W-:Y:S01]  /*0b90*/  LEA.HI R20, R11, R10, RZ, 0xc ;  /* 0x0000000a0b147211 */ /* 0x000fe200078f60ff */
[----:B------:R-:W-:Y:S01]  /*0ba0*/  IMAD.MOV.U32 R21, RZ, RZ, 0x43300000 ;  /* 0x43300000ff157424 */ /* 0x000fe200078e00ff */
[----:B------:R-:W-:Y:S01]  /*0bb0*/  ISETP.GE.U32.AND P0, PT, R7, 0x3ff6a09f, PT ;  /* 0x3ff6a09f0700780c */ /* 0x000fe20003f06070 */
[----:B------:R-:W-:Y:S01]  /*0bc0*/  UMOV UR10, 0x80000000 ;  /* 0x80000000000a7882 */ /* 0x000fe20000000000 */
[----:B------:R-:W-:-:S11]  /*0bd0*/  UMOV UR11, 0x43300000 ;  /* 0x43300000000b7882 */ /* 0x000fd60000000000 */
        /* <DEDUP_REMOVED lines=52> */
.L_x_54:
[----:B------:R-:W-:Y:S01]  /*0f20*/  MOV R6, 0x0 ;  /* 0x0000000000067802 */ /* 0x000fe20000000f00 */
[----:B------:R-:W-:Y:S01]  /*0f30*/  IMAD.MOV.U32 R7, RZ, RZ, 0x7ff00000 ;  /* 0x7ff00000ff077424 */ /* 0x000fe200078e00ff */
[----:B------:R-:W-:-:S05]  /*0f40*/  LOP3.LUT P0, RZ, R21, 0x7fffffff, RZ, 0xc0, !PT ;  /* 0x7fffffff15ff7812 */ /* 0x000fca000780c0ff */
[----:B------:R-:W-:-:S10]  /*0f50*/  DFMA R6, R20, R6, +INF ;  /* 0x7ff000001406742b */ /* 0x000fd40000000006 */
[----:B------:R-:W-:Y:S02]  /*0f60*/  FSEL R8, R6, RZ, P0 ;  /* 0x000000ff06087208 */ /* 0x000fe40000000000 */
[----:B------:R-:W-:-:S07]  /*0f70*/  FSEL R9, R7, -QNAN , P0 ;  /* 0xfff0000007097808 */ /* 0x000fce0000000000 */
.L_x_55:
[----:B------:R-:W-:Y:S05]  /*0f80*/  BSYNC.RECONVERGENT B1 ;  /* 0x0000000000017941 */ /* 0x000fea0003800200 */
.L_x_53:
        /* <DEDUP_REMOVED lines=12> */
[----:B------:R-:W-:Y:S02]  /*1050*/  IMAD.MOV.U32 R21, RZ, RZ, 0x3fe62e42 ;  /* 0x3fe62e42ff157424 */ /* 0x000fe400078e00ff */
[----:B------:R-:W-:Y:S01]  /*1060*/  IMAD.MOV.U32 R22, RZ, RZ, -0x105c611 ;  /* 0xfefa39efff167424 */ /* 0x000fe200078e00ff */
[----:B0-----:R-:W-:Y:S01]  /*1070*/  DFMA R10, R6, -R10, 1 ;  /* 0x3ff00000060a742b */ /* 0x001fe2000000080a */
[----:B------:R-:W-:-:S07]  /*1080*/  IMAD.MOV.U32 R23, RZ, RZ, 0x3fe62e42 ;  /* 0x3fe62e42ff177424 */ /* 0x000fce00078e00ff */
        /* <DEDUP_REMOVED lines=18> */
[----:B------:R-:W-:Y:S01]  /*11b0*/  IMAD.MOV.U32 R6, RZ, RZ, 0x3b39803f ;  /* 0x3b39803fff067424 */ /* 0x000fe200078e00ff */
[----:B------:R-:W-:-:S03]  /*11c0*/  MOV R7, 0x3c7abc9e ;  /* 0x3c7abc9e00077802 */ /* 0x000fc60000000f00 */
        /* <DEDUP_REMOVED lines=44> */
[----:B------:R-:W-:Y:S05]  /*1490*/  CALL.REL.NOINC `($__internal_1_$__cuda_sm20_div_rn_f64_full) ;  /* 0x0000001800b87944 */ /* 0x000fea0003c00000 */
[----:B------:R-:W-:Y:S02]  /*14a0*/  IMAD.MOV.U32 R8, RZ, RZ, R16 ;  /* 0x000000ffff087224 */ /* 0x000fe400078e0010 */
[----:B------:R-:W-:-:S07]  /*14b0*/  IMAD.MOV.U32 R9, RZ, RZ, R17 ;  /* 0x000000ffff097224 */ /* 0x000fce00078e0011 */
.L_x_57:
[----:B------:R-:W-:Y:S05]  /*14c0*/  BSYNC.RECONVERGENT B1 ;  /* 0x0000000000017941 */ /* 0x000fea0003800200 */
.L_x_56:
[----:B------:R-:W-:Y:S01]  /*14d0*/  ISETP.GT.AND P0, PT, R9, 0xfffff, PT ;  /* 0x000fffff0900780c */ /* 0x000fe20003f04270 */
[--C-:B------:R-:W-:Y:S01]  /*14e0*/  IMAD.MOV.U32 R10, RZ, RZ, R8.reuse ;  /* 0x000000ffff0a7224 */ /* 0x100fe200078e0008 */
[----:B------:R-:W-:Y:S01]  /*14f0*/  BSSY.RECONVERGENT B1, `(.L_x_58) ;  /* 0x0000052000017945 */ /* 0x000fe20003800200 */
[--C-:B------:R-:W-:Y:S01]  /*1500*/  IMAD.MOV.U32 R11, RZ, RZ, R9.reuse ;  /* 0x000000ffff0b7224 */ /* 0x100fe200078e0009 */
[----:B------:R-:W-:Y:S01]  /*1510*/  MOV R14, 0xfffffc01 ;  /* 0xfffffc01000e7802 */ /* 0x000fe20000000f00 */
[----:B------:R-:W-:Y:S02]  /*1520*/  IMAD.MOV.U32 R15, RZ, RZ, R9 ;  /* 0x000000ffff0f7224 */ /* 0x000fe400078e0009 */
[----:B------:R-:W-:-:S06]  /*1530*/  IMAD.MOV.U32 R20, RZ, RZ, R8 ;  /* 0x000000ffff147224 */ /* 0x000fcc00078e0008 */
[----:B------:R-:W-:Y:S01]  /*1540*/  @!P0 DMUL R10, R10, 1.80143985094819840000e+16 ;  /* 0x435000000a0a8828 */ /* 0x000fe20000000000 */
[----:B------:R-:W-:-:S09]  /*1550*/  @!P0 IMAD.MOV.U32 R14, RZ, RZ, -0x435 ;  /* 0xfffffbcbff0e8424 */ /* 0x000fd200078e00ff */
[----:B------:R-:W-:Y:S02]  /*1560*/  @!P0 IMAD.MOV.U32 R15, RZ, RZ, R11 ;  /* 0x000000ffff0f8224 */ /* 0x000fe400078e000b */
[----:B------:R-:W-:Y:S02]  /*1570*/  @!P0 IMAD.MOV.U32 R20, RZ, RZ, R10 ;  /* 0x000000ffff148224 */ /* 0x000fe400078e000a */
[----:B------:R-:W-:-:S05]  /*1580*/  VIADD R9, R15, 0xffffffff ;  /* 0xffffffff0f097836 */ /* 0x000fca0000000000 */
[----:B------:R-:W-:-:S13]  /*1590*/  ISETP.GT.U32.AND P1, PT, R9, 0x7feffffe, PT ;  /* 0x7feffffe0900780c */ /* 0x000fda0003f24070 */
[----:B------:R-:W-:Y:S05]  /*15a0*/  @P1 BRA `(.L_x_59) ;  /* 0x0000000400001947 */ /* 0x000fea0003800000 */
[C---:B------:R-:W-:Y:S01]  /*15b0*/  LOP3.LUT R8, R15.reuse, 0xfffff, RZ, 0xc0, !PT ;  /* 0x000fffff0f087812 */ /* 0x040fe200078ec0ff */
[----:B------:R-:W-:Y:S01]  /*15c0*/  IMAD.MOV.U32 R18, RZ, RZ, -0x748574fc ;  /* 0x8b7a8b04ff127424 */ /* 0x000fe200078e00ff */
[----:B------:R-:W-:Y:S01]  /*15d0*/  UMOV UR6, 0x3ae80f1e ;  /* 0x3ae80f1e00067882 */ /* 0x000fe20000000000 */
[----:B------:R-:W-:Y:S01]  /*15e0*/  IMAD.MOV.U32 R19, RZ, RZ, 0x3ed0ee25 ;  /* 0x3ed0ee25ff137424 */ /* 0x000fe200078e00ff */
[----:B------:R-:W-:Y:S01]  /*15f0*/  LOP3.LUT R21, R8, 0x3ff00000, RZ, 0xfc, !PT ;  /* 0x3ff0000008157812 */ /* 0x000fe200078efcff */
[----:B------:R-:W-:Y:S01]  /*1600*/  IMAD.MOV.U32 R8, RZ, RZ, RZ ;  /* 0x000000ffff087224 */ /* 0x000fe200078e00ff */
        /* <DEDUP_REMOVED lines=11> */
[----:B------:R-:W-:Y:S02]  /*16c0*/  DADD R20, R20, -1 ;  /* 0xbff0000014147429 */ /* 0x000fe40000000000 */
[----:B------:R-:W-:Y:S01]  /*16d0*/  DADD R14, R14, -UR10 ;  /* 0x8000000a0e0e7e29 */ /* 0x000fe20008000000 */
[----:B------:R-:W-:Y:S01]  /*16e0*/  UMOV UR10, 0xfefa39ef ;  /* 0xfefa39ef000a7882 */ /* 0x000fe20000000000 */
[----:B------:R-:W0:Y:S01]  /*16f0*/  MUFU.RCP64H R9, R17 ;  /* 0x0000001100097308 */ /* 0x000e220000001800 */
[----:B------:R-:W-:Y:S01]  /*1700*/  UMOV UR11, 0x3fe62e42 ;  /* 0x3fe62e42000b7882 */ /* 0x000fe20000000000 */
[----:B0-----:R-:W-:-:S08]  /*1710*/  DFMA R10, -R16, R8, 1 ;  /* 0x3ff00000100a742b */ /* 0x001fd00000000108 */
[----:B------:R-:W-:-:S08]  /*1720*/  DFMA R10, R10, R10, R10 ;  /* 0x0000000a0a0a722b */ /* 0x000fd0000000000a */
[----:B------:R-:W-:-:S08]  /*1730*/  DFMA R8, R8, R10, R8 ;  /* 0x0000000a0808722b */ /* 0x000fd00000000008 */
[----:B------:R-:W-:-:S08]  /*1740*/  DMUL R10, R20, R8 ;  /* 0x00000008140a7228 */ /* 0x000fd00000000000 */
[----:B------:R-:W-:-:S08]  /*1750*/  DFMA R10, R20, R8, R10 ;  /* 0x00000008140a722b */ /* 0x000fd0000000000a */
[----:B------:R-:W-:-:S08]  /*1760*/  DMUL R12, R10, R10 ;  /* 0x0000000a0a0c7228 */ /* 0x000fd00000000000 */
[----:B------:R-:W-:Y:S01]  /*1770*/  DFMA R16, R12, UR6, R18 ;  /* 0x000000060c107c2b */ /* 0x000fe20008000012 */
[----:B------:R-:W-:Y:S01]  /*1780*/  UMOV UR6, 0x9f02676f ;  /* 0x9f02676f00067882 */ /* 0x000fe20000000000 */
[----:B------:R-:W-:Y:S01]  /*1790*/  UMOV UR7, 0x3ef3b266 ;  /* 0x3ef3b26600077882 */ /* 0x000fe20000000000 */
[----:B------:R-:W-:-:S05]  /*17a0*/  DADD R18, R20, -R10 ;  /* 0x0000000014127229 */ /* 0x000fca000000080a */
[----:B------:R-:W-:Y:S01]  /*17b0*/  DFMA R16, R12, R16, UR6 ;  /* 0x000000060c107e2b */ /* 0x000fe20008000010 */
[----:B------:R-:W-:Y:S01]  /*17c0*/  UMOV UR6, 0xa9ab0956 ;  /* 0xa9ab095600067882 */ /* 0x000fe20000000000 */
[----:B------:R-:W-:Y:S01]  /*17d0*/  UMOV UR7, 0x3f1745cb ;  /* 0x3f1745cb00077882 */ /* 0x000fe20000000000 */
[----:B------:R-:W-:-:S05]  /*17e0*/  DADD R18, R18, R18 ;  /* 0x0000000012127229 */ /* 0x000fca0000000012 */
[----:B------:R-:W-:Y:S01]  /*17f0*/  DFMA R16, R12, R16, UR6 ;  /* 0x000000060c107e2b */ /* 0x000fe20008000010 */
[----:B------:R-:W-:Y:S01]  /*1800*/  UMOV UR6, 0x2d1b5154 ;  /* 0x2d1b515400067882 */ /* 0x000fe20000000000 */
[----:B------:R-:W-:Y:S01]  /*1810*/  UMOV UR7, 0x3f3c71c7 ;  /* 0x3f3c71c700077882 */ /* 0x000fe20000000000 */
[----:B------:R-:W-:Y:S02]  /*1820*/  DFMA R20, R20, -R10, R18 ;  /* 0x8000000a1414722b */ /* 0x000fe40000000012 */
        /* <DEDUP_REMOVED lines=24> */
.L_x_59:
[----:B------:R-:W-:Y:S01]  /*19b0*/  MOV R8, 0x0 ;  /* 0x0000000000087802 */ /* 0x000fe20000000f00 */
[----:B------:R-:W-:Y:S01]  /*19c0*/  IMAD.MOV.U32 R9, RZ, RZ, 0x7ff00000 ;  /* 0x7ff00000ff097424 */ /* 0x000fe200078e00ff */
[----:B------:R-:W-:-:S05]  /*19d0*/  LOP3.LUT P0, RZ, R11, 0x7fffffff, RZ, 0xc0, !PT ;  /* 0x7fffffff0bff7812 */ /* 0x000fca000780c0ff */
[----:B------:R-:W-:-:S10]  /*19e0*/  DFMA R8, R10, R8, +INF ;  /* 0x7ff000000a08742b */ /* 0x000fd40000000008 */
[----:B------:R-:W-:Y:S02]  /*19f0*/  FSEL R14, R8, RZ, P0 ;  /* 0x000000ff080e7208 */ /* 0x000fe40000000000 */
[----:B------:R-:W-:-:S07]  /*1a00*/  FSEL R15, R9, -QNAN , P0 ;  /* 0xfff00000090f7808 */ /* 0x000fce0000000000 */
.L_x_60:
[----:B------:R-:W-:Y:S05]  /*1a10*/  BSYNC.RECONVERGENT B1 ;  /* 0x0000000000017941 */ /* 0x000fea0003800200 */
.L_x_58:
        /* <DEDUP_REMOVED lines=27> */
.L_x_62:
[----:B------:R-:W-:Y:S05]  /*1bd0*/  BSYNC.RECONVERGENT B1 ;  /* 0x0000000000017941 */ /* 0x000fea0003800200 */
.L_x_61:
[----:B------:R-:W0:Y:S01]  /*1be0*/  LDC R10, c[0x0][0x390] ;  /* 0x0000e400ff0a7b82 */ /* 0x000e220000000800 */
[----:B------:R-:W-:-:S04]  /*1bf0*/  VIADD R14, R5, 0x2 ;  /* 0x00000002050e7836 */ /* 0x000fc80000000000 */
[----:B------:R-:W1:Y:S02]  /*1c00*/  I2F.F64.U32 R12, R14 ;  /* 0x0000000e000c7312 */ /* 0x000e640000201800 */
[----:B-1----:R-:W-:Y:S01]  /*1c10*/  DADD R8, R12, -R8 ;  /* 0x000000000c087229 */ /* 0x002fe20000000808 */
[----:B0-----:R-:W-:-:S05]  /*1c20*/  VIADD R10, R10, 0xffffffff ;  /* 0xffffffff0a0a7836 */ /* 0x001fca0000000000 */
[----:B------:R-:W0:Y:S02]  /*1c30*/  F2I.F64.TRUNC R5, R8 ;  /* 0x0000000800057311 */ /* 0x000e24000030d100 */
[----:B------:R-:W-:Y:S01]  /*1c40*/  DADD R12, R8, 1 ;  /* 0x3ff00000080c7429 */ /* 0x000fe20000000000 */
[-C--:B------:R-:W-:Y:S02]  /*1c50*/  IABS R11, R10.reuse ;  /* 0x0000000a000b7213 */ /* 0x080fe40000000000 */
[----:B------:R-:W-:-:S03]  /*1c60*/  IABS R17, R10 ;  /* 0x0000000a00117213 */ /* 0x000fc60000000000 */
[----:B------:R-:W1:Y:S01]  /*1c70*/  I2F.RP R15, R11 ;  /* 0x0000000b000f7306 */ /* 0x000e620000209400 */
[----:B0-----:R-:W-:-:S07]  /*1c80*/  IABS R14, R5 ;  /* 0x00000005000e7213 */ /* 0x001fce0000000000 */
[----:B------:R-:W0:Y:S08]  /*1c90*/  F2I.F64.TRUNC R13, R12 ;  /* 0x0000000c000d7311 */ /* 0x000e30000030d100 */
[----:B-1----:R-:W1:Y:S01]  /*1ca0*/  MUFU.RCP R15, R15 ;  /* 0x0000000f000f7308 */ /* 0x002e620000001000 */
[----:B0-----:R-:W-:Y:S01]  /*1cb0*/  ISETP.GE.AND P3, PT, R13, RZ, PT ;  /* 0x000000ff0d00720c */ /* 0x001fe20003f66270 */
[----:B-1----:R-:W-:-:S06]  /*1cc0*/  VIADD R6, R15, 0xffffffe ;  /* 0x0ffffffe0f067836 */ /* 0x002fcc0000000000 */
[----:B------:R0:W1:Y:S02]  /*1cd0*/  F2I.FTZ.U32.TRUNC.NTZ R7, R6 ;  /* 0x0000000600077305 */ /* 0x000064000021f000 */
[----:B0-----:R-:W-:Y:S01]  /*1ce0*/  MOV R6, RZ ;  /* 0x000000ff00067202 */ /* 0x001fe20000000f00 */
[----:B-1----:R-:W-:-:S04]  /*1cf0*/  IMAD.MOV R16, RZ, RZ, -R7 ;  /* 0x000000ffff107224 */ /* 0x002fc800078e0a07 */
[----:B------:R-:W-:Y:S01]  /*1d00*/  IMAD R15, R16, R11, RZ ;  /* 0x0000000b100f7224 */ /* 0x000fe200078e02ff */
[----:B------:R-:W-:-:S03]  /*1d10*/  IABS R16, R13 ;  /* 0x0000000d00107213 */ /* 0x000fc60000000000 */
[----:B------:R-:W-:-:S04]  /*1d20*/  IMAD.HI.U32 R6, R7, R15, R6 ;  /* 0x0000000f07067227 */ /* 0x000fc800078e0006 */
[----:B------:R-:W-:Y:S02]  /*1d30*/  IMAD.MOV R15, RZ, RZ, -R17 ;  /* 0x000000ffff0f7224 */ /* 0x000fe400078e0a11 */
[----:B------:R-:W-:Y:S02]  /*1d40*/  IMAD.MOV.U32 R17, RZ, RZ, R16 ;  /* 0x000000ffff117224 */ /* 0x000fe400078e0010 */
        /* <DEDUP_REMOVED lines=11> */
[----:B------:R-:W-:Y:S02]  /*1e00*/  ISETP.GT.U32.AND P2, PT, R11, R14, PT ;  /* 0x0000000e0b00720c */ /* 0x000fe40003f44070 */
[----:B------:R-:W-:-:S09]  /*1e10*/  LOP3.LUT R5, RZ, R10, RZ, 0x33, !PT ;  /* 0x0000000aff057212 */ /* 0x000fd200078e33ff */
[--C-:B------:R-:W-:Y:S01]  /*1e20*/  @!P0 IMAD.IADD R12, R12, 0x1, -R11.reuse ;  /* 0x000000010c0c8824 */ /* 0x100fe200078e0a0b */
[----:B------:R-:W-:Y:S01]  /*1e30*/  ISETP.NE.AND P0, PT, R10, RZ, PT ;  /* 0x000000ff0a00720c */ /* 0x000fe20003f05270 */
[----:B------:R-:W-:Y:S02]  /*1e40*/  @!P2 IMAD.IADD R14, R14, 0x1, -R11 ;  /* 0x000000010e0ea824 */ /* 0x000fe400078e0a0b */
[----:B------:R-:W-:Y:S02]  /*1e50*/  @!P1 IMAD.MOV R12, RZ, RZ, -R12 ;  /* 0x000000ffff0c9224 */ /* 0x000fe400078e0a0c */
[----:B------:R-:W-:-:S03]  /*1e60*/  @!P3 IMAD.MOV R14, RZ, RZ, -R14 ;  /* 0x000000ffff0eb224 */ /* 0x000fc600078e0a0e */
[C---:B------:R-:W-:Y:S02]  /*1e70*/  SEL R13, R5.reuse, R12, !P0 ;  /* 0x0000000c050d7207 */ /* 0x040fe40004000000 */
[----:B------:R-:W-:-:S03]  /*1e80*/  SEL R5, R5, R14, !P0 ;  /* 0x0000000e05057207 */ /* 0x000fc60004000000 */
[----:B0-----:R-:W-:-:S04]  /*1e90*/  IMAD.WIDE R12, R13, 0x4, R6 ;  /* 0x000000040d0c7825 */ /* 0x001fc800078e0206 */
[----:B------:R-:W-:Y:S02]  /*1ea0*/  IMAD.WIDE R6, R5, 0x4, R6 ;  /* 0x0000000405067825 */ /* 0x000fe400078e0206 */
[----:B------:R0:W5:Y:S04]  /*1eb0*/  LDG.E R12, desc[UR8][R12.64] ;  /* 0x000000080c0c7981 */ /* 0x000168000c1e1900 */
[----:B------:R0:W5:Y:S01]  /*1ec0*/  LDG.E R5, desc[UR8][R6.64] ;  /* 0x0000000806057981 */ /* 0x000162000c1e1900 */
[----:B------:R-:W-:Y:S01]  /*1ed0*/  LOP3.LUT R11, R9, 0x7fffffff, RZ, 0xc0, !PT ;  /* 0x7fffffff090b7812 */ /* 0x000fe200078ec0ff */
[----:B------:R-:W-:Y:S03]  /*1ee0*/  BSSY.RECONVERGENT B1, `(.L_x_63) ;  /* 0x000006f000017945 */ /* 0x000fe60003800200 */
[----:B------:R-:W-:-:S04]  /*1ef0*/  VIMNMX.U32 R10, PT, PT, R11, 0x3ff00000, !PT ;  /* 0x3ff000000b0a7848 */ /* 0x000fc80007fe0000 */
[----:B------:R-:W-:Y:S01]  /*1f00*/  ISETP.GE.U32.AND P0, PT, R10, 0x7ff00000, PT ;  /* 0x7ff000000a00780c */ /* 0x000fe20003f06070 */
[----:B------:R-:W-:-:S12]  /*1f10*/  IMAD.MOV.U32 R10, RZ, RZ, R8 ;  /* 0x000000ffff0a7224 */ /* 0x000fd800078e0008 */
[----:B0-----:R-:W-:Y:S05]  /*1f20*/  @!P0 BRA `(.L_x_64) ;  /* 0x0000000000188947 */ /* 0x001fea0003800000 */
[----:B------:R-:W-:-:S14]  /*1f30*/  DSETP.NAN.AND P0, PT, R10, R10, PT ;  /* 0x0000000a0a00722a */ /* 0x000fdc0003f08000 */
[----:B------:R-:W-:Y:S02]  /*1f40*/  @!P0 DSETP.NEU.AND P1, PT, R10, +INF , PT ;  /* 0x7ff000000a00842a */ /* 0x000fe40003f2d000 */
[----:B------:R-:W-:-:S06]  /*1f50*/  @P0 DADD R6, R8, 1 ;  /* 0x3ff0000008060429 */ /* 0x000fcc0000000000 */
[----:B------:R-:W-:Y:S02]  /*1f60*/  @!P0 FSEL R6, R8, RZ, P1 ;  /* 0x000000ff08068208 */ /* 0x000fe40000800000 */
[----:B------:R-:W-:Y:S01]  /*1f70*/  @!P0 FSEL R7, R9, -QNAN , P1 ;  /* 0xfff8000009078808 */ /* 0x000fe20000800000 */
[----:B------:R-:W-:Y:S06]  /*1f80*/  BRA `(.L_x_65) ;  /* 0x0000000400907947 */ /* 0x000fec0003800000 */
.L_x_64:
[----:B------:R-:W-:Y:S01]  /*1f90*/  DSETP.GE.AND P0, PT, R10, 1, PT ;  /* 0x3ff000000a00742a */ /* 0x000fe20003f06000 */
[----:B------:R-:W-:Y:S01]  /*1fa0*/  IMAD.MOV.U32 R6, RZ, RZ, R8 ;  /* 0x000000ffff067224 */ /* 0x000fe200078e0008 */
[----:B------:R-:W-:-:S12]  /*1fb0*/  MOV R7, R9 ;  /* 0x0000000900077202 */ /* 0x000fd80000000f00 */
        /* <DEDUP_REMOVED lines=21> */
.L_x_68:
        /* <DEDUP_REMOVED lines=12> */
.L_x_67:
[----:B------:R-:W-:Y:S05]  /*21d0*/  BSYNC.RECONVERGENT B2 ;  /* 0x0000000000027941 */ /* 0x000fea0003800200 */
.L_x_66:
[----:B------:R-:W-:Y:S01]  /*21e0*/  IMAD.IADD R10, R16, 0x1, -R17 ;  /* 0x00000001100a7824 */ /* 0x000fe200078e0a11 */
[----:B------:R-:W-:Y:S04]  /*21f0*/  BSSY.RECONVERGENT B2, `(.L_x_69) ;  /* 0x0000025000027945 */ /* 0x000fe80003800200 */
[----:B------:R-:W-:-:S13]  /*2200*/  ISETP.GE.U32.AND P0, PT, R10, 0x3, PT ;  /* 0x000000030a00780c */ /* 0x000fda0003f06070 */
[----:B------:R-:W-:Y:S05]  /*2210*/  @!P0 BRA `(.L_x_70) ;  /* 0x0000000000888947 */ /* 0x000fea0003800000 */
[----:B------:R-:W-:Y:S01]  /*2220*/  BSSY.RECONVERGENT B3, `(.L_x_71) ;  /* 0x0000020000037945 */ /* 0x000fe20003800200 */
.L_x_72:
        /* <DEDUP_REMOVED lines=32> */
.L_x_71:
[----:B------:R-:W-:-:S07]  /*2430*/  IMAD.MOV.U32 R15, RZ, RZ, R10 ;  /* 0x000000ffff0f7224 */ /* 0x000fce00078e000a */
.L_x_70:
[----:B------:R-:W-:Y:S05]  /*2440*/  BSYNC.RECONVERGENT B2 ;  /* 0x0000000000027941 */ /* 0x000fea0003800200 */
.L_x_69:
        /* <DEDUP_REMOVED lines=12> */
[CC--:B------:R-:W-:Y:S02]  /*2510*/  SHF.L.U64.HI R17, R15.reuse, R6.reuse, R7 ;  /* 0x000000060f117219 */ /* 0x0c0fe40000010207 */
[----:B------:R-:W-:Y:S02]  /*2520*/  ISETP.GT.AND P0, PT, R10, RZ, PT ;  /* 0x000000ff0a00720c */ /* 0x000fe40003f04270 */
[----:B------:R-:W-:-:S11]  /*2530*/  SHF.L.U32 R15, R15, R6, RZ ;  /* 0x000000060f0f7219 */ /* 0x000fd600000006ff */
[C---:B------:R-:W-:Y:S02]  /*2540*/  @!P0 IADD3 R6, PT, PT, -R10.reuse, 0x1, RZ ;  /* 0x000000010a068810 */ /* 0x040fe40007ffe1ff */
[----:B------:R-:W-:Y:S02]  /*2550*/  @P0 IADD3 R7, PT, PT, R10, -0x1, RZ ;  /* 0xffffffff0a070810 */ /* 0x000fe40007ffe0ff */
[-CC-:B------:R-:W-:Y:S02]  /*2560*/  @!P0 SHF.R.U64 R11, R15, R6.reuse, R17.reuse ;  /* 0x000000060f0b8219 */ /* 0x180fe40000001211 */
[----:B------:R-:W-:Y:S02]  /*2570*/  @P0 IADD3 R11, P1, PT, RZ, R15, RZ ;  /* 0x0000000fff0b0210 */ /* 0x000fe40007f3e0ff */
[----:B------:R-:W-:-:S03]  /*2580*/  @!P0 SHF.R.U32.HI R13, RZ, R6, R17 ;  /* 0x00000006ff0d8219 */ /* 0x000fc60000011611 */
[----:B------:R-:W-:-:S08]  /*2590*/  @P0 IMAD.U32.X R13, R7, 0x100000, R17, P1 ;  /* 0x00100000070d0824 */ /* 0x000fd000008e0411 */
.L_x_74:
[----:B------:R-:W-:Y:S05]  /*25a0*/  BSYNC.RECONVERGENT B2 ;  /* 0x0000000000027941 */ /* 0x000fea0003800200 */
.L_x_73:
[----:B------:R-:W-:Y:S01]  /*25b0*/  LOP3.LUT R7, R13, 0x80000000, R9, 0xb8, !PT ;  /* 0x800000000d077812 */ /* 0x000fe200078eb809 */
[----:B------:R-:W-:-:S07]  /*25c0*/  IMAD.MOV.U32 R6, RZ, RZ, R11 ;  /* 0x000000ffff067224 */ /* 0x000fce00078e000b */
.L_x_65:
[----:B------:R-:W-:Y:S05]  /*25d0*/  BSYNC.RECONVERGENT B1 ;  /* 0x0000000000017941 */ /* 0x000fea0003800200 */
.L_x_63:
        /* <DEDUP_REMOVED lines=29> */
.L_x_52:
[----:B------:R-:W-:Y:S05]  /*27b0*/  BSYNC.RECONVERGENT B0 ;  /* 0x0000000000007941 */ /* 0x000fea0003800200 */
.L_x_51:
        /* <DEDUP_REMOVED lines=8> */
[----:B------:R-:W-:Y:S01]  /*2840*/  UIADD3 UR11, UPT, UPT, UR10, -0x1, URZ ;  /* 0xffffffff0a0b7890 */ /* 0x000fe2000fffe0ff */
[----:B------:R-:W-:Y:S01]  /*2850*/  VIADD R0, R0, 0x3 ;  /* 0x0000000300007836 */ /* 0x000fe20000000000 */
[----:B------:R-:W-:Y:S01]  /*2860*/  ISETP.GE.U32.AND P0, PT, R2, R5, PT ;  /* 0x000000050200720c */ /* 0x000fe20003f06070 */
[----:B------:R-:W-:Y:S02]  /*2870*/  ULOP3.LUT UR5, UR5, 0x3, URZ, 0xc0, !UPT ;  /* 0x0000000305057892 */ /* 0x000fe4000f8ec0ff */
[----:B------:R-:W-:-:S02]  /*2880*/  UIADD3 UR7, UPT, UPT, -UR6, URZ, URZ ;  /* 0x000000ff06077290 */ /* 0x000fc4000fffe1ff */
[----:B------:R-:W-:-:S11]  /*2890*/  UISETP.GE.U32.AND UP0, UPT, UR11, 0x3, UPT ;  /* 0x000000030b00788c */ /* 0x000fd6000bf06070 */
.L_x_81:
[----:B------:R-:W-:Y:S04]  /*28a0*/  BSSY.RECONVERGENT B0, `(.L_x_75) ;  /* 0x0000069000007945 */ /* 0x000fe80003800200 */
[----:B012---:R-:W-:Y:S05]  /*28b0*/  @P0 BRA `(.L_x_76) ;  /* 0x00000004009c0947 */ /* 0x007fea0003800000 */
[----:B------:R-:W0:Y:S01]  /*28c0*/  LDCU UR6, c[0x0][0x3d0] ;  /* 0x00007a00ff0677ac */ /* 0x000e220008000800 */
[----:B------:R-:W-:Y:S01]  /*28d0*/  IMAD.MOV.U32 R7, RZ, RZ, R2 ;  /* 0x000000ffff077224 */ /* 0x000fe200078e0002 */
[----:B------:R-:W-:Y:S02]  /*28e0*/  UISETP.NE.AND UP1, UPT, UR10, URZ, UPT ;  /* 0x000000ff0a00728c */ /* 0x000fe4000bf25270 */
[----:B0-----:R-:W-:-:S09]  /*28f0*/  UISETP.GE.U32.AND UP2, UPT, UR6, 0x8, UPT ;  /* 0x000000080600788c */ /* 0x001fd2000bf46070 */
[----:B------:R-:W-:Y:S05]  /*2900*/  BRA.U !UP2, `(.L_x_77) ;  /* 0x000000010acc7547 */ /* 0x000fea000b800000 */
[----:B------:R-:W0:Y:S01]  /*2910*/  LDC R10, c[0x0][0x3a4] ;  /* 0x0000e900ff0a7b82 */ /* 0x000e220000000800 */
[----:B------:R-:W0:Y:S01]  /*2920*/  LDCU UR6, c[0x0][0x3b4] ;  /* 0x00007680ff0677ac */ /* 0x000e220008000800 */
[----:B------:R-:W-:Y:S01]  /*2930*/  IMAD.MOV.U32 R7, RZ, RZ, R2 ;  /* 0x000000ffff077224 */ /* 0x000fe200078e0002 */
[----:B------:R-:W1:Y:S01]  /*2940*/  LDCU UR11, c[0x0][0x3ac] ;  /* 0x00007580ff0b77ac */ /* 0x000e620008000800 */
[----:B0-----:R-:W-:Y:S01]  /*2950*/  IMAD R5, R3, UR6, R10 ;  /* 0x0000000603057c24 */ /* 0x001fe2000f8e020a */
[----:B------:R-:W-:-:S03]  /*2960*/  UMOV UR6, UR7 ;  /* 0x0000000700067c82 */ /* 0x000fc60008000000 */
[----:B-1----:R-:W-:-:S07]  /*2970*/  IMAD R5, R5, UR11, R0 ;  /* 0x0000000b05057c24 */ /* 0x002fce000f8e0200 */
.L_x_78:
[C---:B------:R-:W-:Y:S01]  /*2980*/  IADD3 R9, PT, PT, R5.reuse, -0x3, RZ ;  /* 0xfffffffd05097810 */ /* 0x040fe20007ffe0ff */
[C---:B--2---:R-:W-:Y:S01]  /*2990*/  VIADD R15, R5.reuse, 0xfffffffe ;  /* 0xfffffffe050f7836 */ /* 0x044fe20000000000 */
[----:B------:R-:W-:Y:S01]  /*29a0*/  UIADD3 UR6, UPT, UPT, UR6, 0x8, URZ ;  /* 0x0000000806067890 */ /* 0x000fe2000fffe0ff */
[----:B------:R-:W-:Y:S01]  /*29b0*/  VIADD R27, R5, 0xffffffff ;  /* 0xffffffff051b7836 */ /* 0x000fe20000000000 */
[-C--:B------:R-:W-:Y:S01]  /*29c0*/  ISETP.GE.U32.AND P2, PT, R9, R4.reuse, PT ;  /* 0x000000040900720c */ /* 0x080fe20003f46070 */
[----:B------:R-:W-:Y:S01]  /*29d0*/  VIADD R29, R5, 0x1 ;  /* 0x00000001051d7836 */ /* 0x000fe20000000000 */
[-C--:B------:R-:W-:Y:S01]  /*29e0*/  ISETP.GE.U32.AND P3, PT, R15, R4.reuse, PT ;  /* 0x000000040f00720c */ /* 0x080fe20003f66070 */
[----:B------:R-:W-:Y:S01]  /*29f0*/  VIADD R25, R5, 0x2 ;  /* 0x0000000205197836 */ /* 0x000fe20000000000 */
[-C--:B------:R-:W-:Y:S01]  /*2a00*/  ISETP.GE.U32.AND P1, PT, R27, R4.reuse, PT ;  /* 0x000000041b00720c */ /* 0x080fe20003f26070 */
[----:B------:R-:W-:Y:S01]  /*2a10*/  VIADD R23, R5, 0x3 ;  /* 0x0000000305177836 */ /* 0x000fe20000000000 */
[----:B------:R-:W-:Y:S01]  /*2a20*/  UISETP.NE.AND UP2, UPT, UR6, URZ, UPT ;  /* 0x000000ff0600728c */ /* 0x000fe2000bf45270 */
[----:B------:R-:W-:Y:S01]  /*2a30*/  VIADD R7, R7, 0x8 ;  /* 0x0000000807077836 */ /* 0x000fe20000000000 */
[----:B------:R-:W-:-:S02]  /*2a40*/  ISETP.GE.U32.AND P4, PT, R25, R4, PT ;  /* 0x000000041900720c */ /* 0x000fc40003f86070 */
[----:B------:R-:W-:-:S03]  /*2a50*/  ISETP.GE.U32.AND P5, PT, R23, R4, PT ;  /* 0x000000041700720c */ /* 0x000fc60003fa6070 */
[----:B------:R-:W0:Y:S08]  /*2a60*/  @!P2 LDC.64 R10, c[0x0][0x380] ;  /* 0x0000e000ff0aab82 */ /* 0x000e300000000a00 */
[----:B------:R-:W1:Y:S08]  /*2a70*/  @!P3 LDC.64 R12, c[0x0][0x380] ;  /* 0x0000e000ff0cbb82 */ /* 0x000e700000000a00 */
[----:B------:R-:W2:Y:S01]  /*2a80*/  @!P1 LDC.64 R20, c[0x0][0x380] ;  /* 0x0000e000ff149b82 */ /* 0x000ea20000000a00 */
[----:B0-----:R-:W-:-:S07]  /*2a90*/  @!P2 IMAD.WIDE.U32 R10, R9, 0x4, R10 ;  /* 0x00000004090aa825 */ /* 0x001fce00078e000a */
[----:B------:R-:W0:Y:S01]  /*2aa0*/  @!P4 LDC.64 R16, c[0x0][0x380] ;  /* 0x0000e000ff10cb82 */ /* 0x000e220000000a00 */
[C---:B------:R-:W-:Y:S01]  /*2ab0*/  VIADD R9, R5.reuse, 0x4 ;  /* 0x0000000405097836 */ /* 0x040fe20000000000 */
[----:B------:R3:W-:Y:S01]  /*2ac0*/  @!P2 STG.E desc[UR8][R10.64], R6 ;  /* 0x000000060a00a986 */ /* 0x0007e2000c101908 */
[-C--:B------:R-:W-:Y:S01]  /*2ad0*/  ISETP.GE.U32.AND P2, PT, R5, R4.reuse, PT ;  /* 0x000000040500720c */ /* 0x080fe20003f46070 */
[----:B-1----:R-:W-:Y:S02]  /*2ae0*/  @!P3 IMAD.WIDE.U32 R12, R15, 0x4, R12 ;  /* 0x000000040f0cb825 */ /* 0x002fe400078e000c */
[-C--:B------:R-:W-:Y:S02]  /*2af0*/  ISETP.GE.U32.AND P6, PT, R9, R4.reuse, PT ;  /* 0x000000040900720c */ /* 0x080fe40003fc6070 */
[----:B------:R-:W1:Y:S01]  /*2b00*/  @!P5 LDC.64 R14, c[0x0][0x380] ;  /* 0x0000e000ff0edb82 */ /* 0x000e620000000a00 */
[----:B------:R4:W-:Y:S01]  /*2b10*/  @!P3 STG.E desc[UR8][R12.64], R6 ;  /* 0x000000060c00b986 */ /* 0x0009e2000c101908 */
[----:B------:R-:W-:Y:S01]  /*2b20*/  ISETP.GE.U32.AND P3, PT, R29, R4, PT ;  /* 0x000000041d00720c */ /* 0x000fe20003f66070 */
[----:B--2---:R-:W-:-:S05]  /*2b30*/  @!P1 IMAD.WIDE.U32 R20, R27, 0x4, R20 ;  /* 0x000000041b149825 */ /* 0x004fca00078e0014 */
[----:B------:R-:W2:Y:S01]  /*2b40*/  @!P2 LDC.64 R18, c[0x0][0x380] ;  /* 0x0000e000ff12ab82 */ /* 0x000ea20000000a00 */
[----:B------:R0:W-:Y:S02]  /*2b50*/  @!P1 STG.E desc[UR8][R20.64], R6 ;  /* 0x0000000614009986 */ /* 0x0001e4000c101908 */
[----:B0-----:R-:W-:-:S05]  /*2b60*/  @!P4 IMAD.WIDE.U32 R16, R25, 0x4, R16 ;  /* 0x000000041910c825 */ /* 0x001fca00078e0010 */
[----:B---3--:R-:W0:Y:S01]  /*2b70*/  @!P3 LDC.64 R10, c[0x0][0x380] ;  /* 0x0000e000ff0abb82 */ /* 0x008e220000000a00 */
[----:B-1----:R-:W-:-:S07]  /*2b80*/  @!P5 IMAD.WIDE.U32 R14, R23, 0x4, R14 ;  /* 0x00000004170ed825 */ /* 0x002fce00078e000e */
[----:B----4-:R-:W1:Y:S01]  /*2b90*/  @!P6 LDC.64 R12, c[0x0][0x380] ;  /* 0x0000e000ff0ceb82 */ /* 0x010e620000000a00 */
[----:B--2---:R-:W-:-:S04]  /*2ba0*/  @!P2 IMAD.WIDE.U32 R18, R5, 0x4, R18 ;  /* 0x000000040512a825 */ /* 0x004fc800078e0012 */
[----:B------:R-:W-:Y:S01]  /*2bb0*/  VIADD R5, R5, 0x8 ;  /* 0x0000000805057836 */ /* 0x000fe20000000000 */
[----:B------:R2:W-:Y:S01]  /*2bc0*/  @!P2 STG.E desc[UR8][R18.64], R6 ;  /* 0x000000061200a986 */ /* 0x0005e2000c101908 */
[----:B0-----:R-:W-:-:S05]  /*2bd0*/  @!P3 IMAD.WIDE.U32 R10, R29, 0x4, R10 ;  /* 0x000000041d0ab825 */ /* 0x001fca00078e000a */
[----:B------:R2:W-:Y:S01]  /*2be0*/  @!P3 STG.E desc[UR8][R10.64], R6 ;  /* 0x000000060a00b986 */ /* 0x0005e2000c101908 */
[----:B-1----:R-:W-:-:S03]  /*2bf0*/  @!P6 IMAD.WIDE.U32 R12, R9, 0x4, R12 ;  /* 0x00000004090ce825 */ /* 0x002fc600078e000c */
[----:B------:R2:W-:Y:S04]  /*2c00*/  @!P4 STG.E desc[UR8][R16.64], R6 ;  /* 0x000000061000c986 */ /* 0x0005e8000c101908 */
[----:B------:R2:W-:Y:S04]  /*2c10*/  @!P5 STG.E desc[UR8][R14.64], R6 ;  /* 0x000000060e00d986 */ /* 0x0005e8000c101908 */
[----:B------:R2:W-:Y:S01]  /*2c20*/  @!P6 STG.E desc[UR8][R12.64], R6 ;  /* 0x000000060c00e986 */ /* 0x0005e2000c101908 */
[----:B------:R-:W-:Y:S05]  /*2c30*/  BRA.U UP2, `(.L_x_78) ;  /* 0xfffffffd02507547 */ /* 0x000fea000b83ffff */
.L_x_77:
[----:B--2---:R-:W-:Y:S01]  /*2c40*/  IMAD R14, R3, UR4, RZ ;  /* 0x00000004030e7c24 */ /* 0x004fe2000f8e02ff */
[----:B------:R-:W-:Y:S06]  /*2c50*/  BRA.U !UP1, `(.L_x_76) ;  /* 0x0000000109b47547 */ /* 0x000fec000b800000 */
[----:B------:R-:W-:Y:S01]  /*2c60*/  UISETP.NE.AND UP1, UPT, UR5, URZ, UPT ;  /* 0x000000ff0500728c */ /* 0x000fe2000bf25270 */
[----:B------:R-:W-:Y:S10]  /*2c70*/  BRA.U !UP0, `(.L_x_79) ;  /* 0x0000000108547547 */ /* 0x000ff4000b800000 */
[----:B------:R-:W-:Y:S02]  /*2c80*/  IMAD.IADD R5, R14, 0x1, R7 ;  /* 0x000000010e057824 */ /* 0x000fe400078e0207 */
[----:B------:R-:W-:Y:S02]  /*2c90*/  VIADD R7, R7, 0x4 ;  /* 0x0000000407077836 */ /* 0x000fe40000000000 */
[C---:B------:R-:W-:Y:S01]  /*2ca0*/  VIADD R9, R5.reuse, 0x1 ;  /* 0x0000000105097836 */ /* 0x040fe20000000000 */
[C---:B------:R-:W-:Y:S01]  /*2cb0*/  IADD3 R15, PT, PT, R5.reuse, 0x2, RZ ;  /* 0x00000002050f7810 */ /* 0x040fe20007ffe0ff */
[C---:B------:R-:W-:Y:S01]  /*2cc0*/  VIADD R21, R5.reuse, 0x3 ;  /* 0x0000000305157836 */ /* 0x040fe20000000000 */
[-C--:B------:R-:W-:Y:S02]  /*2cd0*/  ISETP.GE.U32.AND P1, PT, R5, R4.reuse, PT ;  /* 0x000000040500720c */ /* 0x080fe40003f26070 */
[-C--:B------:R-:W-:Y:S02]  /*2ce0*/  ISETP.GE.U32.AND P2, PT, R9, R4.reuse, PT ;  /* 0x000000040900720c */ /* 0x080fe40003f46070 */
[----:B------:R-:W-:-:S02]  /*2cf0*/  ISETP.GE.U32.AND P3, PT, R15, R4, PT ;  /* 0x000000040f00720c */ /* 0x000fc40003f66070 */
[----:B------:R-:W-:-:S07]  /*2d00*/  ISETP.GE.U32.AND P4, PT, R21, R4, PT ;  /* 0x000000041500720c */ /* 0x000fce0003f86070 */
[----:B------:R-:W0:Y:S08]  /*2d10*/  @!P1 LDC.64 R12, c[0x0][0x380] ;  /* 0x0000e000ff0c9b82 */ /* 0x000e300000000a00 */
[----:B------:R-:W1:Y:S08]  /*2d20*/  @!P2 LDC.64 R18, c[0x0][0x380] ;  /* 0x0000e000ff12ab82 */ /* 0x000e700000000a00 */
[----:B------:R-:W2:Y:S08]  /*2d30*/  @!P3 LDC.64 R16, c[0x0][0x380] ;  /* 0x0000e000ff10bb82 */ /* 0x000eb00000000a00 */
[----:B------:R-:W3:Y:S01]  /*2d40*/  @!P4 LDC.64 R10, c[0x0][0x380] ;  /* 0x0000e000ff0acb82 */ /* 0x000ee20000000a00 */
[----:B0-----:R-:W-:-:S05]  /*2d50*/  @!P1 IMAD.WIDE.U32 R12, R5, 0x4, R12 ;  /* 0x00000004050c9825 */ /* 0x001fca00078e000c */
[----:B------:R0:W-:Y:S01]  /*2d60*/  @!P1 STG.E desc[UR8][R12.64], R6 ;  /* 0x000000060c009986 */ /* 0x0001e2000c101908 */
[----:B-1----:R-:W-:-:S05]  /*2d70*/  @!P2 IMAD.WIDE.U32 R18, R9, 0x4, R18 ;  /* 0x000000040912a825 */ /* 0x002fca00078e0012 */
[----:B------:R0:W-:Y:S01]  /*2d80*/  @!P2 STG.E desc[UR8][R18.64], R6 ;  /* 0x000000061200a986 */ /* 0x0001e2000c101908 */
[----:B--2---:R-:W-:-:S05]  /*2d90*/  @!P3 IMAD.WIDE.U32 R16, R15, 0x4, R16 ;  /* 0x000000040f10b825 */ /* 0x004fca00078e0010 */
[----:B------:R0:W-:Y:S01]  /*2da0*/  @!P3 STG.E desc[UR8][R16.64], R6 ;  /* 0x000000061000b986 */ /* 0x0001e2000c101908 */
[----:B---3--:R-:W-:-:S05]  /*2db0*/  @!P4 IMAD.WIDE.U32 R10, R21, 0x4, R10 ;  /* 0x00000004150ac825 */ /* 0x008fca00078e000a */
[----:B------:R0:W-:Y:S02]  /*2dc0*/  @!P4 STG.E desc[UR8][R10.64], R6 ;  /* 0x000000060a00c986 */ /* 0x0001e4000c101908 */
.L_x_79:
[----:B------:R-:W-:Y:S05]  /*2dd0*/  BRA.U !UP1, `(.L_x_76) ;  /* 0x0000000109547547 */ /* 0x000fea000b800000 */
[----:B------:R-:W1:Y:S01]  /*2de0*/  LDCU UR6, c[0x0][0x3d0] ;  /* 0x00007a00ff0677ac */ /* 0x000e620008000800 */
[----:B------:R-:W-:Y:S02]  /*2df0*/  UISETP.NE.AND UP1, UPT, UR5, 0x1, UPT ;  /* 0x000000010500788c */ /* 0x000fe4000bf25270 */
[----:B-1----:R-:W-:-:S07]  /*2e00*/  ULOP3.LUT UP2, URZ, UR6, 0x1, URZ, 0xc0, !UPT ;  /* 0x0000000106ff7892 */ /* 0x002fce000f84c0ff */
[----:B------:R-:W-:Y:S05]  /*2e10*/  BRA.U !UP1, `(.L_x_80) ;  /* 0x00000001092c7547 */ /* 0x000fea000b800000 */
[----:B------:R-:W-:Y:S02]  /*2e20*/  IMAD.IADD R9, R14, 0x1, R7 ;  /* 0x000000010e097824 */ /* 0x000fe400078e0207 */
[----:B------:R-:W-:Y:S02]  /*2e30*/  VIADD R7, R7, 0x2 ;  /* 0x0000000207077836 */ /* 0x000fe40000000000 */
[C---:B------:R-:W-:Y:S01]  /*2e40*/  VIADD R5, R9.reuse, 0x1 ;  /* 0x0000000109057836 */ /* 0x040fe20000000000 */
[----:B------:R-:W-:-:S04]  /*2e50*/  ISETP.GE.U32.AND P1, PT, R9, R4, PT ;  /* 0x000000040900720c */ /* 0x000fc80003f26070 */
[----:B------:R-:W-:-:S09]  /*2e60*/  ISETP.GE.U32.AND P2, PT, R5, R4, PT ;  /* 0x000000040500720c */ /* 0x000fd20003f46070 */
[----:B0-----:R-:W0:Y:S08]  /*2e70*/  @!P1 LDC.64 R10, c[0x0][0x380] ;  /* 0x0000e000ff0a9b82 */ /* 0x001e300000000a00 */
[----:B------:R-:W1:Y:S01]  /*2e80*/  @!P2 LDC.64 R12, c[0x0][0x380] ;  /* 0x0000e000ff0cab82 */ /* 0x000e620000000a00 */
[----:B0-----:R-:W-:-:S05]  /*2e90*/  @!P1 IMAD.WIDE.U32 R10, R9, 0x4, R10 ;  /* 0x00000004090a9825 */ /* 0x001fca00078e000a */
[----:B------:R2:W-:Y:S01]  /*2ea0*/  @!P1 STG.E desc[UR8][R10.64], R6 ;  /* 0x000000060a009986 */ /* 0x0005e2000c101908 */
[----:B-1----:R-:W-:-:S05]  /*2eb0*/  @!P2 IMAD.WIDE.U32 R12, R5, 0x4, R12 ;  /* 0x00000004050ca825 */ /* 0x002fca00078e000c */
[----:B------:R2:W-:Y:S02]  /*2ec0*/  @!P2 STG.E desc[UR8][R12.64], R6 ;  /* 0x000000060c00a986 */ /* 0x0005e4000c101908 */
.L_x_80:
[----:B------:R-:W-:Y:S05]  /*2ed0*/  BRA.U !UP2, `(.L_x_76) ;  /* 0x000000010a147547 */ /* 0x000fea000b800000 */
[----:B------:R-:W-:-:S05]  /*2ee0*/  IMAD.IADD R5, R14, 0x1, R7 ;  /* 0x000000010e057824 */ /* 0x000fca00078e0207 */
[----:B------:R-:W-:-:S13]  /*2ef0*/  ISETP.GE.U32.AND P1, PT, R5, R4, PT ;  /* 0x000000040500720c */ /* 0x000fda0003f26070 */
[----:B0-2---:R-:W0:Y:S02]  /*2f00*/  @!P1 LDC.64 R10, c[0x0][0x380] ;  /* 0x0000e000ff0a9b82 */ /* 0x005e240000000a00 */
[----:B0-----:R-:W-:-:S05]  /*2f10*/  @!P1 IMAD.WIDE.U32 R10, R5, 0x4, R10 ;  /* 0x00000004050a9825 */ /* 0x001fca00078e000a */
[----:B------:R1:W-:Y:S02]  /*2f20*/  @!P1 STG.E desc[UR8][R10.64], R6 ;  /* 0x000000060a009986 */ /* 0x0003e4000c101908 */
.L_x_76:
[----:B------:R-:W-:Y:S05]  /*2f30*/  BSYNC.RECONVERGENT B0 ;  /* 0x0000000000007941 */ /* 0x000fea0003800200 */
.L_x_75:
[----:B------:R-:W-:-:S05]  /*2f40*/  VIADD R3, R3, 0x1 ;  /* 0x0000000103037836 */ /* 0x000fca0000000000 */
[----:B------:R-:W-:-:S13]  /*2f50*/  ISETP.NE.AND P1, PT, R3, R8, PT ;  /* 0x000000080300720c */ /* 0x000fda0003f25270 */
[----:B------:R-:W-:Y:S05]  /*2f60*/  @P1 BRA `(.L_x_81) ;  /* 0xfffffff8004c1947 */ /* 0x000fea000383ffff */
[----:B------:R-:W-:Y:S05]  /*2f70*/  EXIT ;  /* 0x000000000000794d */ /* 0x000fea0003800000 */
        .weak           $__internal_1_$__cuda_sm20_div_rn_f64_full
        .type           $__internal_1_$__cuda_sm20_div_rn_f64_full,@function
        .size           $__internal_1_$__cuda_sm20_div_rn_f64_full,(.L_x_89 - $__internal_1_$__cuda_sm20_div_rn_f64_full)
$__internal_1_$__cuda_sm20_div_rn_f64_full:
[C---:B------:R-:W-:Y:S01]  /*2f80*/  FSETP.GEU.AND P0, PT, |R13|.reuse, 1.469367938527859385e-39, PT ;  /* 0x001000000d00780b */ /* 0x040fe20003f0e200 */
[----:B------:R-:W-:Y:S01]  /*2f90*/  IMAD.MOV.U32 R16, RZ, RZ, 0x1 ;  /* 0x00000001ff107424 */ /* 0x000fe200078e00ff */
[----:B------:R-:W-:Y:S01]  /*2fa0*/  LOP3.LUT R10, R13, 0x800fffff, RZ, 0xc0, !PT ;  /* 0x800fffff0d0a7812 */ /* 0x000fe200078ec0ff */
[----:B------:R-:W-:Y:S01]  /*2fb0*/  IMAD.MOV.U32 R24, RZ, RZ, 0x1ca00000 ;  /* 0x1ca00000ff187424 */ /* 0x000fe200078e00ff */
[C---:B------:R-:W-:Y:S01]  /*2fc0*/  FSETP.GEU.AND P2, PT, |R15|.reuse, 1.469367938527859385e-39, PT ;  /* 0x001000000f00780b */ /* 0x040fe20003f4e200 */
[----:B------:R-:W-:Y:S01]  /*2fd0*/  BSSY.RECONVERGENT B2, `(.L_x_82) ;  /* 0x0000052000027945 */ /* 0x000fe20003800200 */
[----:B------:R-:W-:Y:S01]  /*2fe0*/  LOP3.LUT R11, R10, 0x3ff00000, RZ, 0xfc, !PT ;  /* 0x3ff000000a0b7812 */ /* 0x000fe200078efcff */
[----:B------:R-:W-:Y:S01]  /*2ff0*/  IMAD.MOV.U32 R10, RZ, RZ, R12 ;  /* 0x000000ffff0a7224 */ /* 0x000fe200078e000c */
[----:B------:R-:W-:Y:S02]  /*3000*/  LOP3.LUT R9, R15, 0x7ff00000, RZ, 0xc0, !PT ;  /* 0x7ff000000f097812 */ /* 0x000fe400078ec0ff */
[----:B------:R-:W-:-:S03]  /*3010*/  LOP3.LUT R26, R13, 0x7ff00000, RZ, 0xc0, !PT ;  /* 0x7ff000000d1a7812 */ /* 0x000fc600078ec0ff */
[----:B------:R-:W-:Y:S01]  /*3020*/  @!P0 DMUL R10, R12, 8.98846567431157953865e+307 ;  /* 0x7fe000000c0a8828 */ /* 0x000fe20000000000 */
[----:B------:R-:W-:Y:S01]  /*3030*/  ISETP.GE.U32.AND P1, PT, R9, R26, PT ;  /* 0x0000001a0900720c */ /* 0x000fe20003f26070 */
[----:B------:R-:W-:Y:S02]  /*3040*/  IMAD.MOV.U32 R25, RZ, RZ, R9 ;  /* 0x000000ffff197224 */ /* 0x000fe400078e0009 */
[----:B------:R-:W-:Y:S02]  /*3050*/  @!P2 LOP3.LUT R20, R13, 0x7ff00000, RZ, 0xc0, !PT ;  /* 0x7ff000000d14a812 */ /* 0x000fe400078ec0ff */
[----:B------:R-:W0:Y:S02]  /*3060*/  MUFU.RCP64H R17, R11 ;  /* 0x0000000b00117308 */ /* 0x000e240000001800 */
[----:B------:R-:W-:Y:S01]  /*3070*/  @!P2 ISETP.GE.U32.AND P3, PT, R9, R20, PT ;  /* 0x000000140900a20c */ /* 0x000fe20003f66070 */
[----:B------:R-:W-:Y:S01]  /*3080*/  @!P2 IMAD.MOV.U32 R20, RZ, RZ, RZ ;  /* 0x000000ffff14a224 */ /* 0x000fe200078e00ff */
[----:B------:R-:W-:-:S02]  /*3090*/  @!P0 LOP3.LUT R26, R11, 0x7ff00000, RZ, 0xc0, !PT ;  /* 0x7ff000000b1a8812 */ /* 0x000fc400078ec0ff */
[----:B------:R-:W-:-:S03]  /*30a0*/  @!P2 SEL R21, R24, 0x63400000, !P3 ;  /* 0x634000001815a807 */ /* 0x000fc60005800000 */
[----:B------:R-:W-:Y:S01]  /*30b0*/  VIADD R27, R26, 0xffffffff ;  /* 0xffffffff1a1b7836 */ /* 0x000fe20000000000 */
[----:B------:R-:W-:-:S04]  /*30c0*/  @!P2 LOP3.LUT R21, R21, 0x80000000, R15, 0xf8, !PT ;  /* 0x800000001515a812 */ /* 0x000fc800078ef80f */
[----:B------:R-:W-:Y:S01]  /*30d0*/  @!P2 LOP3.LUT R21, R21, 0x100000, RZ, 0xfc, !PT ;  /* 0x001000001515a812 */ /* 0x000fe200078efcff */
[----:B0-----:R-:W-:-:S08]  /*30e0*/  DFMA R18, R16, -R10, 1 ;  /* 0x3ff000001012742b */ /* 0x001fd0000000080a */
[----:B------:R-:W-:-:S08]  /*30f0*/  DFMA R18, R18, R18, R18 ;  /* 0x000000121212722b */ /* 0x000fd00000000012 */
[----:B------:R-:W-:Y:S01]  /*3100*/  DFMA R18, R16, R18, R16 ;  /* 0x000000121012722b */ /* 0x000fe20000000010 */
[----:B------:R-:W-:Y:S02]  /*3110*/  SEL R17, R24, 0x63400000, !P1 ;  /* 0x6340000018117807 */ /* 0x000fe40004800000 */
[----:B------:R-:W-:Y:S02]  /*3120*/  MOV R16, R14 ;  /* 0x0000000e00107202 */ /* 0x000fe40000000f00 */
        /* <DEDUP_REMOVED lines=8> */
[----:B------:R-:W-:-:S03]  /*31b0*/  DFMA R20, R18, -R10, R16 ;  /* 0x8000000a1214722b */ /* 0x000fc60000000010 */
[----:B------:R-:W-:-:S05]  /*31c0*/  ISETP.GT.U32.OR P0, PT, R27, 0x7feffffe, P0 ;  /* 0x7feffffe1b00780c */ /* 0x000fca0000704470 */
[----:B------:R-:W-:-:S08]  /*31d0*/  DFMA R20, R22, R20, R18 ;  /* 0x000000141614722b */ /* 0x000fd00000000012 */
[----:B------:R-:W-:Y:S05]  /*31e0*/  @P0 BRA `(.L_x_83) ;  /* 0x00000000006c0947 */ /* 0x000fea0003800000 */
[----:B------:R-:W-:-:S04]  /*31f0*/  LOP3.LUT R18, R13, 0x7ff00000, RZ, 0xc0, !PT ;  /* 0x7ff000000d127812 */ /* 0x000fc800078ec0ff */
[CC--:B------:R-:W-:Y:S02]  /*3200*/  VIADDMNMX R14, R9.reuse, -R18.reuse, 0xb9600000, !PT ;  /* 0xb9600000090e7446 */ /* 0x0c0fe40007800912 */
[----:B------:R-:W-:Y:S02]  /*3210*/  ISETP.GE.U32.AND P0, PT, R9, R18, PT ;  /* 0x000000120900720c */ /* 0x000fe40003f06070 */
[----:B------:R-:W-:Y:S01]  /*3220*/  VIMNMX R9, PT, PT, R14, 0x46a00000, PT ;  /* 0x46a000000e097848 */ /* 0x000fe20003fe0100 */
[----:B------:R-:W-:Y:S01]  /*3230*/  IMAD.MOV.U32 R14, RZ, RZ, RZ ;  /* 0x000000ffff0e7224 */ /* 0x000fe200078e00ff */
[----:B------:R-:W-:-:S05]  /*3240*/  SEL R24, R24, 0x63400000, !P0 ;  /* 0x6340000018187807 */ /* 0x000fca0004000000 */
[----:B------:R-:W-:-:S04]  /*3250*/  IMAD.IADD R9, R9, 0x1, -R24 ;  /* 0x0000000109097824 */ /* 0x000fc800078e0a18 */
        /* <DEDUP_REMOVED lines=12> */
[----:B------:R-:W-:Y:S01]  /*3320*/  IMAD.MOV.U32 R10, RZ, RZ, RZ ;  /* 0x000000ffff0a7224 */ /* 0x000fe200078e00ff */
[----:B------:R-:W-:-:S05]  /*3330*/  IADD3 R9, PT, PT, -R9, -0x43300000, RZ ;  /* 0xbcd0000009097810 */ /* 0x000fca0007ffe1ff */
[----:B------:R-:W-:-:S03]  /*3340*/  DFMA R10, R18, -R10, R20 ;  /* 0x8000000a120a722b */ /* 0x000fc60000000014 */
[----:B------:R-:W-:-:S07]  /*3350*/  LOP3.LUT R13, R15, R13, RZ, 0x3c, !PT ;  /* 0x0000000d0f0d7212 */ /* 0x000fce00078e3cff */
[----:B------:R-:W-:-:S04]  /*3360*/  FSETP.NEU.AND P0, PT, |R11|, R9, PT ;  /* 0x000000090b00720b */ /* 0x000fc80003f0d200 */
[----:B------:R-:W-:Y:S02]  /*3370*/  FSEL R18, R14, R18, !P0 ;  /* 0x000000120e127208 */ /* 0x000fe40004000000 */
[----:B------:R-:W-:Y:S01]  /*3380*/  FSEL R19, R13, R19, !P0 ;  /* 0x000000130d137208 */ /* 0x000fe20004000000 */
[----:B------:R-:W-:Y:S06]  /*3390*/  BRA `(.L_x_84) ;  /* 0x0000000000547947 */ /* 0x000fec0003800000 */
.L_x_83:
[----:B------:R-:W-:-:S14]  /*33a0*/  DSETP.NAN.AND P0, PT, R14, R14, PT ;  /* 0x0000000e0e00722a */ /* 0x000fdc0003f08000 */
[----:B------:R-:W-:Y:S05]  /*33b0*/  @P0 BRA `(.L_x_85) ;  /* 0x0000000000440947 */ /* 0x000fea0003800000 */
[----:B------:R-:W-:-:S14]  /*33c0*/  DSETP.NAN.AND P0, PT, R12, R12, PT ;  /* 0x0000000c0c00722a */ /* 0x000fdc0003f08000 */
[----:B------:R-:W-:Y:S05]  /*33d0*/  @P0 BRA `(.L_x_86) ;  /* 0x0000000000300947 */ /* 0x000fea0003800000 */
[----:B------:R-:W-:Y:S01]  /*33e0*/  ISETP.NE.AND P0, PT, R25, R26, PT ;  /* 0x0000001a1900720c */ /* 0x000fe20003f05270 */
[----:B------:R-:W-:Y:S01]  /*33f0*/  IMAD.MOV.U32 R19, RZ, RZ, -0x80000 ;  /* 0xfff80000ff137424 */ /* 0x000fe200078e00ff */
[----:B------:R-:W-:-:S11]  /*3400*/  MOV R18, 0x0 ;  /* 0x0000000000127802 */ /* 0x000fd60000000f00 */
        /* <DEDUP_REMOVED lines=9> */
.L_x_86:
[----:B------:R-:W-:Y:S01]  /*34a0*/  LOP3.LUT R19, R13, 0x80000, RZ, 0xfc, !PT ;  /* 0x000800000d137812 */ /* 0x000fe200078efcff */
[----:B------:R-:W-:Y:S01]  /*34b0*/  IMAD.MOV.U32 R18, RZ, RZ, R12 ;  /* 0x000000ffff127224 */ /* 0x000fe200078e000c */
[----:B------:R-:W-:Y:S06]  /*34c0*/  BRA `(.L_x_84) ;  /* 0x0000000000087947 */ /* 0x000fec0003800000 */
.L_x_85:
[----:B------:R-:W-:Y:S01]  /*34d0*/  LOP3.LUT R19, R15, 0x80000, RZ, 0xfc, !PT ;  /* 0x000800000f137812 */ /* 0x000fe200078efcff */
[----:B------:R-:W-:-:S07]  /*34e0*/  IMAD.MOV.U32 R18, RZ, RZ, R14 ;  /* 0x000000ffff127224 */ /* 0x000fce00078e000e */
.L_x_84:
[----:B------:R-:W-:Y:S05]  /*34f0*/  BSYNC.RECONVERGENT B2 ;  /* 0x0000000000027941 */ /* 0x000fea0003800200 */
.L_x_82:
[----:B------:R-:W-:Y:S02]  /*3500*/  IMAD.MOV.U32 R9, RZ, RZ, 0x0 ;  /* 0x00000000ff097424 */ /* 0x000fe400078e00ff */
[----:B------:R-:W-:Y:S02]  /*3510*/  IMAD.MOV.U32 R16, RZ, RZ, R18 ;  /* 0x000000ffff107224 */ /* 0x000fe400078e0012 */
[----:B------:R-:W-:Y:S01]  /*3520*/  IMAD.MOV.U32 R17, RZ, RZ, R19 ;  /* 0x000000ffff117224 */ /* 0x000fe200078e0013 */
[----:B------:R-:W-:Y:S06]  /*3530*/  RET.REL.NODEC R8 `(perturbation) ;  /* 0xffffffc808b07950 */ /* 0x000fec0003c3ffff */
.L_x_87:
        /* <DEDUP_REMOVED lines=12> */
.L_x_89:


//--------------------- .nv.shared.reserved.0     --------------------------
	.section	.nv.shared.reserved.0,"aw",@nobits
	.weak		__nv_reservedSMEM_offset_0_alias
	.size		__nv_reservedSMEM_offset_0_alias, 0, 64
	.other		__nv_reservedSMEM_offset_0_alias,@"STO_CUDA_RESERVED_SHARED STV_DEFAULT"
__nv_reservedSMEM_offset_0_alias:
	.zero		0
	.zero		64


//--------------------- .nv.constant0.traditional --------------------------
	.section	.nv.constant0.traditional,"a",@progbits
	.sectionflags	@""
	.align	4
.nv.constant0.traditional:
	.zero		988


//--------------------- .nv.constant0.perturbation --------------------------
	.section	.nv.constant0.perturbation,"a",@progbits
	.sectionflags	@""
	.align	4
.nv.constant0.perturbation:
	.zero		984


//--------------------- SYMBOLS --------------------------

	.type		.nv.reservedSmem.offset0,@object
	.size		.nv.reservedSmem.offset0,0x4
